	.target	sm_100a

	.elftype	@"ET_EXEC"


//--------------------- .note.nv.tkinfo           --------------------------
	.section	.note.nv.tkinfo,"",@"SHT_NOTE"
	.sectionflags	@"SHF_NOTE_NV_TKINFO"
	.tkinfo
        /*0018*/ 	.word	0x00000002
        /*0030*/ 	.string	""
        /*0030*/ 	.string	"ptxas"
        /*0030*/ 	.string	"Cuda compilation tools, release 13.0, V13.0.88"
        /*0030*/ 	.string	"Build cuda_13.0.r13.0/compiler.36424714_0"
        /*0030*/ 	.string	"-arch sm_100a -m 64 "



//--------------------- .note.nv.cuinfo           --------------------------
	.section	.note.nv.cuinfo,"",@"SHT_NOTE"
	.sectionflags	@"SHF_NOTE_NV_CUINFO"
        /*0018*/ 	.short	0x0002
        /*001a*/ 	.short	0x0064
        /*001c*/ 	.short	0x0082
	.zero		2


//--------------------- .nv.info                  --------------------------
	.section	.nv.info,"",@"SHT_CUDA_INFO"
	.align	4


	//----- nvinfo : EIATTR_REGCOUNT
	.align		4
        /*0000*/ 	.byte	0x04, 0x2f
        /*0002*/ 	.short	(.L_19 - .L_18)
	.align		4
.L_18:
        /*0004*/ 	.word	index@(_ZN7cutlass13device_kernelINS_4gemm6kernel13GemmUniversalIN4cute5tupleIJiiiiEEENS1_10collective13CollectiveMmaINS1_35MainloopSm100TmaUmmaWarpSpecializedILi3ELi2ELi4ENS5_IJNS4_1CILi2EEENSA_ILi1EEESC_EEEEENS5_IJNSA_ILi64EEESF_NSA_ILi32EEEEEENS_10bfloat16_tENS5_IJlSC_lEEESI_SJ_NS4_8TiledMMAINS4_8MMA_AtomIJNS4_20SM100_MMA_F16BF16_SSISI_SI_fLi64ELi64ELNS4_4UMMA5MajorE0ELSO_0ELNSN_7ScaleInE0ELSP_0EEEEEENS4_6LayoutINS5_IJSC_SC_SC_EEENS5_IJNSA_ILi0EEESU_SU_EEEEENS5_IJNS4_10UnderscoreESX_SX_EEEEENS4_13SM90_TMA_LOADENS4_14ComposedLayoutINS4_7SwizzleILi2ELi4ELi3EEENS4_18smem_ptr_flag_bitsILi16EEENSS_INS5_IJNSA_ILi8EEESG_EEENS5_IJSG_SC_EEEEEEEvNS4_8identityENS4_23SM90_TMA_LOAD_MULTICASTES1A_vS1B_EENS_8epilogue10collective18CollectiveEpilogueINS1E_23Sm100TmaWarpSpecializedILi3ELi2ELi16ELb1ELb0EEEJSH_NS5_IJNSS_ISF_SC_EENSS_ISG_SC_EEEEESI_SJ_SI_SJ_NS1E_6fusion15FusionCallbacksIS1I_NS1M_17LinearCombinationISI_fSI_fLNS_15FloatRoundStyleE2EEESH_S1L_JEEENS4_5SM1004TMEM4LOAD26SM100_TMEM_LOAD_16dp256b4xES10_S1A_NS4_17SM75_U32x4_LDSM_NENS4_14SM90_TMA_STOREES1A_NS4_17SM90_U32x4_STSM_NENS4_39AutoVectorizingCopyWithAssumedAlignmentILi128EEEEEEvvEEEEvNT_6ParamsE)
        /*0008*/ 	.word	0x00000045


	//----- nvinfo : EIATTR_FRAME_SIZE
	.align		4
.L_19:
        /*000c*/ 	.byte	0x04, 0x11
        /*000e*/ 	.short	(.L_21 - .L_20)
	.align		4
.L_20:
        /*0010*/ 	.word	index@($__internal_2_$__cuda_sm10x_tcgen05_guardrail_trap_unallocated_columns_being_dealloced)
        /*0014*/ 	.word	0x00000000


	//----- nvinfo : EIATTR_FRAME_SIZE
	.align		4
.L_21:
        /*0018*/ 	.byte	0x04, 0x11
        /*001a*/ 	.short	(.L_23 - .L_22)
	.align		4
.L_22:
        /*001c*/ 	.word	index@($__internal_1_$__cuda_sm10x_tcgen05_guardrail_trap_phase_invalid_during_alloc)
        /*0020*/ 	.word	0x00000000


	//----- nvinfo : EIATTR_FRAME_SIZE
	.align		4
.L_23:
        /*0024*/ 	.byte	0x04, 0x11
        /*0026*/ 	.short	(.L_25 - .L_24)
	.align		4
.L_24:
        /*0028*/ 	.word	index@($__internal_0_$__cuda_sm10x_tcgen05_guardrail_trap_col_being_dealloced_not_returned_by_alloc)
        /*002c*/ 	.word	0x00000000


	//----- nvinfo : EIATTR_FRAME_SIZE
	.align		4
.L_25:
        /*0030*/ 	.byte	0x04, 0x11
        /*0032*/ 	.short	(.L_27 - .L_26)
	.align		4
.L_26:
        /*0034*/ 	.word	index@(_ZN7cutlass13device_kernelINS_4gemm6kernel13GemmUniversalIN4cute5tupleIJiiiiEEENS1_10collective13CollectiveMmaINS1_35MainloopSm100TmaUmmaWarpSpecializedILi3ELi2ELi4ENS5_IJNS4_1CILi2EEENSA_ILi1EEESC_EEEEENS5_IJNSA_ILi64EEESF_NSA_ILi32EEEEEENS_10bfloat16_tENS5_IJlSC_lEEESI_SJ_NS4_8TiledMMAINS4_8MMA_AtomIJNS4_20SM100_MMA_F16BF16_SSISI_SI_fLi64ELi64ELNS4_4UMMA5MajorE0ELSO_0ELNSN_7ScaleInE0ELSP_0EEEEEENS4_6LayoutINS5_IJSC_SC_SC_EEENS5_IJNSA_ILi0EEESU_SU_EEEEENS5_IJNS4_10UnderscoreESX_SX_EEEEENS4_13SM90_TMA_LOADENS4_14ComposedLayoutINS4_7SwizzleILi2ELi4ELi3EEENS4_18smem_ptr_flag_bitsILi16EEENSS_INS5_IJNSA_ILi8EEESG_EEENS5_IJSG_SC_EEEEEEEvNS4_8identityENS4_23SM90_TMA_LOAD_MULTICASTES1A_vS1B_EENS_8epilogue10collective18CollectiveEpilogueINS1E_23Sm100TmaWarpSpecializedILi3ELi2ELi16ELb1ELb0EEEJSH_NS5_IJNSS_ISF_SC_EENSS_ISG_SC_EEEEESI_SJ_SI_SJ_NS1E_6fusion15FusionCallbacksIS1I_NS1M_17LinearCombinationISI_fSI_fLNS_15FloatRoundStyleE2EEESH_S1L_JEEENS4_5SM1004TMEM4LOAD26SM100_TMEM_LOAD_16dp256b4xES10_S1A_NS4_17SM75_U32x4_LDSM_NENS4_14SM90_TMA_STOREES1A_NS4_17SM90_U32x4_STSM_NENS4_39AutoVectorizingCopyWithAssumedAlignmentILi128EEEEEEvvEEEEvNT_6ParamsE)
        /*0038*/ 	.word	0x00000000


	//----- nvinfo : EIATTR_MIN_STACK_SIZE
	.align		4
.L_27:
        /*003c*/ 	.byte	0x04, 0x12
        /*003e*/ 	.short	(.L_29 - .L_28)
	.align		4
.L_28:
        /*0040*/ 	.word	index@(_ZN7cutlass13device_kernelINS_4gemm6kernel13GemmUniversalIN4cute5tupleIJiiiiEEENS1_10collective13CollectiveMmaINS1_35MainloopSm100TmaUmmaWarpSpecializedILi3ELi2ELi4ENS5_IJNS4_1CILi2EEENSA_ILi1EEESC_EEEEENS5_IJNSA_ILi64EEESF_NSA_ILi32EEEEEENS_10bfloat16_tENS5_IJlSC_lEEESI_SJ_NS4_8TiledMMAINS4_8MMA_AtomIJNS4_20SM100_MMA_F16BF16_SSISI_SI_fLi64ELi64ELNS4_4UMMA5MajorE0ELSO_0ELNSN_7ScaleInE0ELSP_0EEEEEENS4_6LayoutINS5_IJSC_SC_SC_EEENS5_IJNSA_ILi0EEESU_SU_EEEEENS5_IJNS4_10UnderscoreESX_SX_EEEEENS4_13SM90_TMA_LOADENS4_14ComposedLayoutINS4_7SwizzleILi2ELi4ELi3EEENS4_18smem_ptr_flag_bitsILi16EEENSS_INS5_IJNSA_ILi8EEESG_EEENS5_IJSG_SC_EEEEEEEvNS4_8identityENS4_23SM90_TMA_LOAD_MULTICASTES1A_vS1B_EENS_8epilogue10collective18CollectiveEpilogueINS1E_23Sm100TmaWarpSpecializedILi3ELi2ELi16ELb1ELb0EEEJSH_NS5_IJNSS_ISF_SC_EENSS_ISG_SC_EEEEESI_SJ_SI_SJ_NS1E_6fusion15FusionCallbacksIS1I_NS1M_17LinearCombinationISI_fSI_fLNS_15FloatRoundStyleE2EEESH_S1L_JEEENS4_5SM1004TMEM4LOAD26SM100_TMEM_LOAD_16dp256b4xES10_S1A_NS4_17SM75_U32x4_LDSM_NENS4_14SM90_TMA_STOREES1A_NS4_17SM90_U32x4_STSM_NENS4_39AutoVectorizingCopyWithAssumedAlignmentILi128EEEEEEvvEEEEvNT_6ParamsE)
        /*0044*/ 	.word	0x00000000
.L_29:


//--------------------- .nv.compat                --------------------------
	.section	.nv.compat,"",@"SHT_CUDA_COMPAT_INFO"
	.align	4
        /*0000*/ 	.byte	0x02, 0x09, 0x01, 0x00, 0x02, 0x02, 0x02, 0x00, 0x02, 0x05, 0x05, 0x00, 0x03, 0x07, 0x01, 0x01
        /*0010*/ 	.byte	0x02, 0x03, 0x01, 0x00, 0x02, 0x06, 0x01, 0x00, 0x04, 0x0b, 0x08, 0x00, 0x09, 0x00, 0x00, 0x00
        /*0020*/ 	.byte	0x00, 0x00, 0x00, 0x00


//--------------------- .nv.info._ZN7cutlass13device_kernelINS_4gemm6kernel13GemmUniversalIN4cute5tupleIJiiiiEEENS1_10collective13CollectiveMmaINS1_35MainloopSm100TmaUmmaWarpSpecializedILi3ELi2ELi4ENS5_IJNS4_1CILi2EEENSA_ILi1EEESC_EEEEENS5_IJNSA_ILi64EEESF_NSA_ILi32EEEEEENS_10bfloat16_tENS5_IJlSC_lEEESI_SJ_NS4_8TiledMMAINS4_8MMA_AtomIJNS4_20SM100_MMA_F16BF16_SSISI_SI_fLi64ELi64ELNS4_4UMMA5MajorE0ELSO_0ELNSN_7ScaleInE0ELSP_0EEEEEENS4_6LayoutINS5_IJSC_SC_SC_EEENS5_IJNSA_ILi0EEESU_SU_EEEEENS5_IJNS4_10UnderscoreESX_SX_EEEEENS4_13SM90_TMA_LOADENS4_14ComposedLayoutINS4_7SwizzleILi2ELi4ELi3EEENS4_18smem_ptr_flag_bitsILi16EEENSS_INS5_IJNSA_ILi8EEESG_EEENS5_IJSG_SC_EEEEEEEvNS4_8identityENS4_23SM90_TMA_LOAD_MULTICASTES1A_vS1B_EENS_8epilogue10collective18CollectiveEpilogueINS1E_23Sm100TmaWarpSpecializedILi3ELi2ELi16ELb1ELb0EEEJSH_NS5_IJNSS_ISF_SC_EENSS_ISG_SC_EEEEESI_SJ_SI_SJ_NS1E_6fusion15FusionCallbacksIS1I_NS1M_17LinearCombinationISI_fSI_fLNS_15FloatRoundStyleE2EEESH_S1L_JEEENS4_5SM1004TMEM4LOAD26SM100_TMEM_LOAD_16dp256b4xES10_S1A_NS4_17SM75_U32x4_LDSM_NENS4_14SM90_TMA_STOREES1A_NS4_17SM90_U32x4_STSM_NENS4_39AutoVectorizingCopyWithAssumedAlignmentILi128EEEEEEvvEEEEvNT_6ParamsE --------------------------
	.section	.nv.info._ZN7cutlass13device_kernelINS_4gemm6kernel13GemmUniversalIN4cute5tupleIJiiiiEEENS1_10collective13CollectiveMmaINS1_35MainloopSm100TmaUmmaWarpSpecializedILi3ELi2ELi4ENS5_IJNS4_1CILi2EEENSA_ILi1EEESC_EEEEENS5_IJNSA_ILi64EEESF_NSA_ILi32EEEEEENS_10bfloat16_tENS5_IJlSC_lEEESI_SJ_NS4_8TiledMMAINS4_8MMA_AtomIJNS4_20SM100_MMA_F16BF16_SSISI_SI_fLi64ELi64ELNS4_4UMMA5MajorE0ELSO_0ELNSN_7ScaleInE0ELSP_0EEEEEENS4_6LayoutINS5_IJSC_SC_SC_EEENS5_IJNSA_ILi0EEESU_SU_EEEEENS5_IJNS4_10UnderscoreESX_SX_EEEEENS4_13SM90_TMA_LOADENS4_14ComposedLayoutINS4_7SwizzleILi2ELi4ELi3EEENS4_18smem_ptr_flag_bitsILi16EEENSS_INS5_IJNSA_ILi8EEESG_EEENS5_IJSG_SC_EEEEEEEvNS4_8identityENS4_23SM90_TMA_LOAD_MULTICASTES1A_vS1B_EENS_8epilogue10collective18CollectiveEpilogueINS1E_23Sm100TmaWarpSpecializedILi3ELi2ELi16ELb1ELb0EEEJSH_NS5_IJNSS_ISF_SC_EENSS_ISG_SC_EEEEESI_SJ_SI_SJ_NS1E_6fusion15FusionCallbacksIS1I_NS1M_17LinearCombinationISI_fSI_fLNS_15FloatRoundStyleE2EEESH_S1L_JEEENS4_5SM1004TMEM4LOAD26SM100_TMEM_LOAD_16dp256b4xES10_S1A_NS4_17SM75_U32x4_LDSM_NENS4_14SM90_TMA_STOREES1A_NS4_17SM90_U32x4_STSM_NENS4_39AutoVectorizingCopyWithAssumedAlignmentILi128EEEEEEvvEEEEvNT_6ParamsE,"",@"SHT_CUDA_INFO"
	.sectionflags	@""
	.align	4


	//----- nvinfo : EIATTR_CUDA_API_VERSION
	.align		4
        /*0000*/ 	.byte	0x04, 0x37
        /*0002*/ 	.short	(.L_31 - .L_30)
.L_30:
        /*0004*/ 	.word	0x00000082


	//----- nvinfo : EIATTR_KPARAM_INFO
	.align		4
.L_31:
        /*0008*/ 	.byte	0x04, 0x17
        /*000a*/ 	.short	(.L_33 - .L_32)
.L_32:
        /*000c*/ 	.word	0x00000000
        /*0010*/ 	.short	0x0000
        /*0012*/ 	.short	0x0000
        /*0014*/ 	.byte	0x00, 0xf0, 0x01, 0x20


	//----- nvinfo : EIATTR_AT_ENTRY_FRAGMENTS
	.align		4
.L_33:
        /*0018*/ 	.byte	0x04, 0x4f
        /*001a*/ 	.short	(.L_35 - .L_34)


	//   ....[0]....
.L_34:
        /*001c*/ 	.word	0x00000006


	//----- nvinfo : EIATTR_RESERVED_SMEM_USED
	.align		4
.L_35:
        /*0020*/ 	.byte	0x01, 0x41
	.zero		2


	//----- nvinfo : EIATTR_SPARSE_MMA_MASK
	.align		4
        /*0024*/ 	.byte	0x03, 0x50
        /*0026*/ 	.short	0x0000


	//----- nvinfo : EIATTR_TCGEN05_1CTA_USED
	.align		4
        /*0028*/ 	.byte	0x01, 0x51
	.zero		2


	//----- nvinfo : EIATTR_MAXREG_COUNT
	.align		4
        /*002c*/ 	.byte	0x03, 0x1b
        /*002e*/ 	.short	0x00ff


	//----- nvinfo : EIATTR_NUM_BARRIERS
	.align		4
        /*0030*/ 	.byte	0x02, 0x4c
        /*0032*/ 	.byte	0x07
	.zero		1


	//----- nvinfo : EIATTR_EXTERNS
	.align		4
        /*0034*/ 	.byte	0x04, 0x0f
        /*0036*/ 	.short	(.L_37 - .L_36)


	//   ....[0]....
	.align		4
.L_36:
        /*0038*/ 	.word	index@(__assertfail)


	//----- nvinfo : EIATTR_MERCURY_ISA_VERSION
	.align		4
.L_37:
        /*003c*/ 	.byte	0x03, 0x5f
        /*003e*/ 	.short	0x0101


	//----- nvinfo : EIATTR_INT_WARP_WIDE_INSTR_OFFSETS
	.align		4
        /*0040*/ 	.byte	0x04, 0x31
        /*0042*/ 	.short	(.L_39 - .L_38)


	//   ....[0]....
.L_38:
        /*0044*/ 	.word	0x00003b30


	//   ....[1]....
        /*0048*/ 	.word	0x00003b60


	//   ....[2]....
        /*004c*/ 	.word	0x00003b80


	//   ....[3]....
        /*0050*/ 	.word	0x00004700


	//   ....[4]....
        /*0054*/ 	.word	0x00004820


	//   ....[5]....
        /*0058*/ 	.word	0x00004970


	//   ....[6]....
        /*005c*/ 	.word	0x00004a90


	//----- nvinfo : EIATTR_COOP_GROUP_MASK_REGIDS
	.align		4
.L_39:
        /*0060*/ 	.byte	0x04, 0x29
        /*0062*/ 	.short	(.L_41 - .L_40)


	//   ....[0]....
.L_40:
        /*0064*/ 	.word	0xffffffff


	//   ....[1]....
        /*0068*/ 	.word	0xffffffff


	//   ....[2]....
        /*006c*/ 	.word	0xffffffff


	//   ....[3]....
        /*0070*/ 	.word	0xffffffff


	//   ....[4]....
        /*0074*/ 	.word	0xffffffff


	//   ....[5]....
        /*0078*/ 	.word	0xffffffff


	//   ....[6]....
        /*007c*/ 	.word	0xffffffff


	//   ....[7]....
        /*0080*/ 	.word	0xffffffff


	//   ....[8]....
        /*0084*/ 	.word	0xffffffff


	//   ....[9]....
        /*0088*/ 	.word	0xffffffff


	//   ....[10]....
        /*008c*/ 	.word	0xffffffff


	//   ....[11]....
        /*0090*/ 	.word	0xffffffff


	//   ....[12]....
        /*0094*/ 	.word	0xffffffff


	//   ....[13]....
        /*0098*/ 	.word	0xffffffff


	//----- nvinfo : EIATTR_COOP_GROUP_INSTR_OFFSETS
	.align		4
.L_41:
        /*009c*/ 	.byte	0x04, 0x28
        /*009e*/ 	.short	(.L_43 - .L_42)


	//   ....[0]....
.L_42:
        /*00a0*/ 	.word	0x00000080


	//   ....[1]....
        /*00a4*/ 	.word	0x000004f0


	//   ....[2]....
        /*00a8*/ 	.word	0x00000670


	//   ....[3]....
        /*00ac*/ 	.word	0x000007f0


	//   ....[4]....
        /*00b0*/ 	.word	0x000008f0


	//   ....[5]....
        /*00b4*/ 	.word	0x00000a60


	//   ....[6]....
        /*00b8*/ 	.word	0x00000c00


	//   ....[7]....
        /*00bc*/ 	.word	0x00000db0


	//   ....[8]....
        /*00c0*/ 	.word	0x00001fd0


	//   ....[9]....
        /*00c4*/ 	.word	0x00002e00


	//   ....[10]....
        /*00c8*/ 	.word	0x00003010


	//   ....[11]....
        /*00cc*/ 	.word	0x00003040


	//   ....[12]....
        /*00d0*/ 	.word	0x00003a10


	//   ....[13]....
        /*00d4*/ 	.word	0x00003c40


	//----- nvinfo : EIATTR_VRC_CTA_INIT_COUNT
	.align		4
.L_43:
        /*00d8*/ 	.byte	0x02, 0x4a
        /*00da*/ 	.byte	0x80
	.zero		1


	//----- nvinfo : EIATTR_SYSCALL_OFFSETS
	.align		4
        /*00dc*/ 	.byte	0x04, 0x46
        /*00de*/ 	.short	(.L_45 - .L_44)


	//   ....[0]....
.L_44:
        /*00e0*/ 	.word	0x000057b0


	//   ....[1]....
        /*00e4*/ 	.word	0x000058a0


	//   ....[2]....
        /*00e8*/ 	.word	0x000060e0


	//   ....[3]....
        /*00ec*/ 	.word	0x00006a30


	//----- nvinfo : EIATTR_MBARRIER_INSTR_OFFSETS
	.align		4
.L_45:
        /*00f0*/ 	.byte	0x04, 0x39
        /*00f2*/ 	.short	(.L_47 - .L_46)


	//   ....[0]....
.L_46:
        /*00f4*/ 	.word	0x00000600
        /*00f8*/ 	.word	0x000000ff
        /*00fc*/ 	.word	0x00000000
        /*0100*/ 	.short	0x0100
        /*0102*/ 	.byte	0x04
	.zero		1


	//   ....[1]....
        /*0104*/ 	.word	0x00000610
        /*0108*/ 	.word	0x000000ff
        /*010c*/ 	.word	0x00000018
        /*0110*/ 	.short	0x0100
        /*0112*/ 	.byte	0x04
	.zero		1


	//   ....[2]....
        /*0114*/ 	.word	0x00000620
        /*0118*/ 	.word	0x000000ff
        /*011c*/ 	.word	0x00000008
        /*0120*/ 	.short	0x0100
        /*0122*/ 	.byte	0x04
	.zero		1


	//   ....[3]....
        /*0124*/ 	.word	0x00000630
        /*0128*/ 	.word	0x000000ff
        /*012c*/ 	.word	0x00000020
        /*0130*/ 	.short	0x0100
        /*0132*/ 	.byte	0x04
	.zero		1


	//   ....[4]....
        /*0134*/ 	.word	0x00000640
        /*0138*/ 	.word	0x000000ff
        /*013c*/ 	.word	0x00000010
        /*0140*/ 	.short	0x0100
        /*0142*/ 	.byte	0x04
	.zero		1


	//   ....[5]....
        /*0144*/ 	.word	0x00000650
        /*0148*/ 	.word	0x000000ff
        /*014c*/ 	.word	0x00000028
        /*0150*/ 	.short	0x0100
        /*0152*/ 	.byte	0x04
	.zero		1


	//   ....[6]....
        /*0154*/ 	.word	0x00000780
        /*0158*/ 	.word	0x000000ff
        /*015c*/ 	.word	0x00000030
        /*0160*/ 	.short	0x0100
        /*0162*/ 	.byte	0x04
	.zero		1


	//   ....[7]....
        /*0164*/ 	.word	0x00000790
        /*0168*/ 	.word	0x000000ff
        /*016c*/ 	.word	0x00000048
        /*0170*/ 	.short	0x0100
        /*0172*/ 	.byte	0x04
	.zero		1


	//   ....[8]....
        /*0174*/ 	.word	0x000007a0
        /*0178*/ 	.word	0x000000ff
        /*017c*/ 	.word	0x00000038
        /*0180*/ 	.short	0x0100
        /*0182*/ 	.byte	0x04
	.zero		1


	//   ....[9]....
        /*0184*/ 	.word	0x000007b0
        /*0188*/ 	.word	0x000000ff
        /*018c*/ 	.word	0x00000050
        /*0190*/ 	.short	0x0100
        /*0192*/ 	.byte	0x04
	.zero		1


	//   ....[10]....
        /*0194*/ 	.word	0x000007c0
        /*0198*/ 	.word	0x000000ff
        /*019c*/ 	.word	0x00000040
        /*01a0*/ 	.short	0x0100
        /*01a2*/ 	.byte	0x04
	.zero		1


	//   ....[11]....
        /*01a4*/ 	.word	0x000007d0
        /*01a8*/ 	.word	0x000000ff
        /*01ac*/ 	.word	0x00000058
        /*01b0*/ 	.short	0x0100
        /*01b2*/ 	.byte	0x04
	.zero		1


	//   ....[12]....
        /*01b4*/ 	.word	0x000008c0
        /*01b8*/ 	.word	0x000000ff
        /*01bc*/ 	.word	0x00000060
        /*01c0*/ 	.short	0x0100
        /*01c2*/ 	.byte	0x06
	.zero		1


	//   ....[13]....
        /*01c4*/ 	.word	0x000008d0
        /*01c8*/ 	.word	0x000000ff
        /*01cc*/ 	.word	0x00000068
        /*01d0*/ 	.short	0x0100
        /*01d2*/ 	.byte	0x06
	.zero		1


	//   ....[14]....
        /*01d4*/ 	.word	0x00000a10
        /*01d8*/ 	.word	0x000000ff
        /*01dc*/ 	.word	0x00000070
        /*01e0*/ 	.short	0x0100
        /*01e2*/ 	.byte	0x06
	.zero		1


	//   ....[15]....
        /*01e4*/ 	.word	0x00000a20
        /*01e8*/ 	.word	0x000000ff
        /*01ec*/ 	.word	0x00000080
        /*01f0*/ 	.short	0x0100
        /*01f2*/ 	.byte	0x06
	.zero		1


	//   ....[16]....
        /*01f4*/ 	.word	0x00000a30
        /*01f8*/ 	.word	0x000000ff
        /*01fc*/ 	.word	0x00000078
        /*0200*/ 	.short	0x0100
        /*0202*/ 	.byte	0x06
	.zero		1


	//   ....[17]....
        /*0204*/ 	.word	0x00000a40
        /*0208*/ 	.word	0x000000ff
        /*020c*/ 	.word	0x00000088
        /*0210*/ 	.short	0x0100
        /*0212*/ 	.byte	0x06
	.zero		1


	//   ....[18]....
        /*0214*/ 	.word	0x00000b70
        /*0218*/ 	.word	0x000000ff
        /*021c*/ 	.word	0x00000090
        /*0220*/ 	.short	0x0100
        /*0222*/ 	.byte	0x04
	.zero		1


	//   ....[19]....
        /*0224*/ 	.word	0x00000b80
        /*0228*/ 	.word	0x000000ff
        /*022c*/ 	.word	0x000000b0
        /*0230*/ 	.short	0x0100
        /*0232*/ 	.byte	0x04
	.zero		1


	//   ....[20]....
        /*0234*/ 	.word	0x00000b90
        /*0238*/ 	.word	0x000000ff
        /*023c*/ 	.word	0x00000098
        /*0240*/ 	.short	0x0100
        /*0242*/ 	.byte	0x04
	.zero		1


	//   ....[21]....
        /*0244*/ 	.word	0x00000ba0
        /*0248*/ 	.word	0x000000ff
        /*024c*/ 	.word	0x000000b8
        /*0250*/ 	.short	0x0100
        /*0252*/ 	.byte	0x04
	.zero		1


	//   ....[22]....
        /*0254*/ 	.word	0x00000bb0
        /*0258*/ 	.word	0x000000ff
        /*025c*/ 	.word	0x000000a0
        /*0260*/ 	.short	0x0100
        /*0262*/ 	.byte	0x04
	.zero		1


	//   ....[23]....
        /*0264*/ 	.word	0x00000bc0
        /*0268*/ 	.word	0x000000ff
        /*026c*/ 	.word	0x000000c0
        /*0270*/ 	.short	0x0100
        /*0272*/ 	.byte	0x04
	.zero		1


	//   ....[24]....
        /*0274*/ 	.word	0x00000bd0
        /*0278*/ 	.word	0x000000ff
        /*027c*/ 	.word	0x000000a8
        /*0280*/ 	.short	0x0100
        /*0282*/ 	.byte	0x04
	.zero		1


	//   ....[25]....
        /*0284*/ 	.word	0x00000be0
        /*0288*/ 	.word	0x000000ff
        /*028c*/ 	.word	0x000000c8
        /*0290*/ 	.short	0x0100
        /*0292*/ 	.byte	0x04
	.zero		1


	//   ....[26]....
        /*0294*/ 	.word	0x00000cd0
        /*0298*/ 	.word	0x000000ff
        /*029c*/ 	.word	0x000000d0
        /*02a0*/ 	.short	0x0100
        /*02a2*/ 	.byte	0x04
	.zero		1


	//   ....[27]....
        /*02a4*/ 	.word	0x00000ce0
        /*02a8*/ 	.word	0x000000ff
        /*02ac*/ 	.word	0x000000e0
        /*02b0*/ 	.short	0x0100
        /*02b2*/ 	.byte	0x04
	.zero		1


	//   ....[28]....
        /*02b4*/ 	.word	0x00000cf0
        /*02b8*/ 	.word	0x000000ff
        /*02bc*/ 	.word	0x000000d8
        /*02c0*/ 	.short	0x0100
        /*02c2*/ 	.byte	0x04
	.zero		1


	//   ....[29]....
        /*02c4*/ 	.word	0x00000d00
        /*02c8*/ 	.word	0x000000ff
        /*02cc*/ 	.word	0x000000e8
        /*02d0*/ 	.short	0x0100
        /*02d2*/ 	.byte	0x04
	.zero		1


	//   ....[30]....
        /*02d4*/ 	.word	0x00001830
        /*02d8*/ 	.word	0x00000000
        /*02dc*/ 	.word	0x000000e0
        /*02e0*/ 	.short	0x010a
        /*02e2*/ 	.byte	0xff
	.zero		1


	//   ....[31]....
        /*02e4*/ 	.word	0x00001860
        /*02e8*/ 	.word	0x00000000
        /*02ec*/ 	.word	0x000000d0
        /*02f0*/ 	.short	0x0101
        /*02f2*/ 	.byte	0xff
	.zero		1


	//   ....[32]....
        /*02f4*/ 	.word	0x00001930
        /*02f8*/ 	.word	0x000000ff
        /*02fc*/ 	.word	0x00000018
        /*0300*/ 	.short	0x010a
        /*0302*/ 	.byte	0x04
	.zero		1


	//   ....[33]....
        /*0304*/ 	.word	0x000019b0
        /*0308*/ 	.word	0x000000ff
        /*030c*/ 	.word	0x00000018
        /*0310*/ 	.short	0x010a
        /*0312*/ 	.byte	0x21
	.zero		1


	//   ....[34]....
        /*0314*/ 	.word	0x00001b40
        /*0318*/ 	.word	0x000000ff
        /*031c*/ 	.word	0x00000018
        /*0320*/ 	.short	0x010a
        /*0322*/ 	.byte	0x08
	.zero		1


	//   ....[35]....
        /*0324*/ 	.word	0x00001c70
        /*0328*/ 	.word	0x000000ff
        /*032c*/ 	.word	0x00000068
        /*0330*/ 	.short	0x0101
        /*0332*/ 	.byte	0x06
	.zero		1


	//   ....[36]....
        /*0334*/ 	.word	0x00001c90
        /*0338*/ 	.word	0x000000ff
        /*033c*/ 	.word	0x00000018
        /*0340*/ 	.short	0x010a
        /*0342*/ 	.byte	0x04
	.zero		1


	//   ....[37]....
        /*0344*/ 	.word	0x00001d10
        /*0348*/ 	.word	0x000000ff
        /*034c*/ 	.word	0x00000018
        /*0350*/ 	.short	0x010a
        /*0352*/ 	.byte	0x11
	.zero		1


	//   ....[38]....
        /*0354*/ 	.word	0x00001ec0
        /*0358*/ 	.word	0x000000ff
        /*035c*/ 	.word	0x00000018
        /*0360*/ 	.short	0x010a
        /*0362*/ 	.byte	0x07
	.zero		1


	//   ....[39]....
        /*0364*/ 	.word	0x00002000
        /*0368*/ 	.word	0x00000003
        /*036c*/ 	.word	0x00000070
        /*0370*/ 	.short	0x010a
        /*0372*/ 	.byte	0xff
	.zero		1


	//   ....[40]....
        /*0374*/ 	.word	0x00002150
        /*0378*/ 	.word	0x00000000
        /*037c*/ 	.word	0x00000000
        /*0380*/ 	.short	0x0101
        /*0382*/ 	.byte	0xff
	.zero		1


	//   ....[41]....
        /*0384*/ 	.word	0x00002710
        /*0388*/ 	.word	0x000000ff
        /*038c*/ 	.word	0x00000000
        /*0390*/ 	.short	0x010a
        /*0392*/ 	.byte	0x04
	.zero		1


	//   ....[42]....
        /*0394*/ 	.word	0x000027a0
        /*0398*/ 	.word	0x000000ff
        /*039c*/ 	.word	0x00000000
        /*03a0*/ 	.short	0x010a
        /*03a2*/ 	.byte	0x05
	.zero		1


	//   ....[43]....
        /*03a4*/ 	.word	0x00002840
        /*03a8*/ 	.word	0x00000000
        /*03ac*/ 	.word	0x00000000
        /*03b0*/ 	.short	0x010a
        /*03b2*/ 	.byte	0xff
	.zero		1


	//   ....[44]....
        /*03b4*/ 	.word	0x00002960
        /*03b8*/ 	.word	0x00000002
        /*03bc*/ 	.word	0x000000d0
        /*03c0*/ 	.short	0x010a
        /*03c2*/ 	.byte	0xff
	.zero		1


	//   ....[45]....
        /*03c4*/ 	.word	0x000029d0
        /*03c8*/ 	.word	0x00000002
        /*03cc*/ 	.word	0x00000000
        /*03d0*/ 	.short	0x0101
        /*03d2*/ 	.byte	0xff
	.zero		1


	//   ....[46]....
        /*03d4*/ 	.word	0x000029f0
        /*03d8*/ 	.word	0x000000ff
        /*03dc*/ 	.word	0x00000080
        /*03e0*/ 	.short	0x010a
        /*03e2*/ 	.byte	0x04
	.zero		1


	//   ....[47]....
        /*03e4*/ 	.word	0x00002b10
        /*03e8*/ 	.word	0x00000002
        /*03ec*/ 	.word	0x00000070
        /*03f0*/ 	.short	0x010a
        /*03f2*/ 	.byte	0xff
	.zero		1


	//   ....[48]....
        /*03f4*/ 	.word	0x00002c10
        /*03f8*/ 	.word	0x00000002
        /*03fc*/ 	.word	0x00000000
        /*0400*/ 	.short	0x0101
        /*0402*/ 	.byte	0xff
	.zero		1


	//   ....[49]....
        /*0404*/ 	.word	0x00002ca0
        /*0408*/ 	.word	0x000000ff
        /*040c*/ 	.word	0x00000080
        /*0410*/ 	.short	0x0106
        /*0412*/ 	.byte	0x04
	.zero		1


	//   ....[50]....
        /*0414*/ 	.word	0x00002cc0
        /*0418*/ 	.word	0x000000ff
        /*041c*/ 	.word	0x00000080
        /*0420*/ 	.short	0x010a
        /*0422*/ 	.byte	0x04
	.zero		1


	//   ....[51]....
        /*0424*/ 	.word	0x00002d50
        /*0428*/ 	.word	0x000000ff
        /*042c*/ 	.word	0x00000080
        /*0430*/ 	.short	0x0106
        /*0432*/ 	.byte	0x07
	.zero		1


	//   ....[52]....
        /*0434*/ 	.word	0x00002d90
        /*0438*/ 	.word	0x00000000
        /*043c*/ 	.word	0x00000080
        /*0440*/ 	.short	0x010a
        /*0442*/ 	.byte	0xff
	.zero		1


	//   ....[53]....
        /*0444*/ 	.word	0x000032a0
        /*0448*/ 	.word	0x00000000
        /*044c*/ 	.word	0x00000070
        /*0450*/ 	.short	0x010a
        /*0452*/ 	.byte	0xff
	.zero		1


	//   ....[54]....
        /*0454*/ 	.word	0x000033a0
        /*0458*/ 	.word	0x00000003
        /*045c*/ 	.word	0x00000000
        /*0460*/ 	.short	0x0101
        /*0462*/ 	.byte	0xff
	.zero		1


	//   ....[55]....
        /*0464*/ 	.word	0x000033b0
        /*0468*/ 	.word	0x000000ff
        /*046c*/ 	.word	0x00000000
        /*0470*/ 	.short	0x010a
        /*0472*/ 	.byte	0x04
	.zero		1


	//   ....[56]....
        /*0474*/ 	.word	0x00003430
        /*0478*/ 	.word	0x000000ff
        /*047c*/ 	.word	0x000000b0
        /*0480*/ 	.short	0x010a
        /*0482*/ 	.byte	0x17
	.zero		1


	//   ....[57]....
        /*0484*/ 	.word	0x00003510
        /*0488*/ 	.word	0x000000ff
        /*048c*/ 	.word	0x00000000
        /*0490*/ 	.short	0x010a
        /*0492*/ 	.byte	0x05
	.zero		1


	//   ....[58]....
        /*0494*/ 	.word	0x00003650
        /*0498*/ 	.word	0x000000ff
        /*049c*/ 	.word	0x00000000
        /*04a0*/ 	.short	0x010a
        /*04a2*/ 	.byte	0x04
	.zero		1


	//   ....[59]....
        /*04a4*/ 	.word	0x00003840
        /*04a8*/ 	.word	0x000000ff
        /*04ac*/ 	.word	0x00000000
        /*04b0*/ 	.short	0x010a
        /*04b2*/ 	.byte	0x04
	.zero		1


	//   ....[60]....
        /*04b4*/ 	.word	0x000038d0
        /*04b8*/ 	.word	0x000000ff
        /*04bc*/ 	.word	0x00000000
        /*04c0*/ 	.short	0x010a
        /*04c2*/ 	.byte	0x05
	.zero		1


	//   ....[61]....
        /*04c4*/ 	.word	0x00003960
        /*04c8*/ 	.word	0x000000ff
        /*04cc*/ 	.word	0x00000000
        /*04d0*/ 	.short	0x010a
        /*04d2*/ 	.byte	0x05
	.zero		1


	//   ....[62]....
        /*04d4*/ 	.word	0x000039f0
        /*04d8*/ 	.word	0x000000ff
        /*04dc*/ 	.word	0x00000000
        /*04e0*/ 	.short	0x010a
        /*04e2*/ 	.byte	0x04
	.zero		1


	//   ....[63]....
        /*04e4*/ 	.word	0x00003ed0
        /*04e8*/ 	.word	0x00000008
        /*04ec*/ 	.word	0x00000070
        /*04f0*/ 	.short	0x010a
        /*04f2*/ 	.byte	0xff
	.zero		1


	//   ....[64]....
        /*04f4*/ 	.word	0x00004040
        /*04f8*/ 	.word	0x00000000
        /*04fc*/ 	.word	0x00000000
        /*0500*/ 	.short	0x0101
        /*0502*/ 	.byte	0xff
	.zero		1


	//   ....[65]....
        /*0504*/ 	.word	0x00004510
        /*0508*/ 	.word	0x000000ff
        /*050c*/ 	.word	0x00000068
        /*0510*/ 	.short	0x010a
        /*0512*/ 	.byte	0x18
	.zero		1


	//   ....[66]....
        /*0514*/ 	.word	0x000046e0
        /*0518*/ 	.word	0x000000ff
        /*051c*/ 	.word	0x00000048
        /*0520*/ 	.short	0x010a
        /*0522*/ 	.byte	0x04
	.zero		1


	//   ....[67]....
        /*0524*/ 	.word	0x000048c0
        /*0528*/ 	.word	0x000000ff
        /*052c*/ 	.word	0x00000030
        /*0530*/ 	.short	0x010b
        /*0532*/ 	.byte	0x04
	.zero		1


	//   ....[68]....
        /*0534*/ 	.word	0x000048d0
        /*0538*/ 	.word	0x000000ff
        /*053c*/ 	.word	0x00000000
        /*0540*/ 	.short	0x0101
        /*0542*/ 	.byte	0x07
	.zero		1


	//   ....[69]....
        /*0544*/ 	.word	0x000048e0
        /*0548*/ 	.word	0x000000ff
        /*054c*/ 	.word	0x00000048
        /*0550*/ 	.short	0x010a
        /*0552*/ 	.byte	0x05
	.zero		1


	//   ....[70]....
        /*0554*/ 	.word	0x00004b30
        /*0558*/ 	.word	0x000000ff
        /*055c*/ 	.word	0x00000030
        /*0560*/ 	.short	0x010b
        /*0562*/ 	.byte	0x05
	.zero		1


	//   ....[71]....
        /*0564*/ 	.word	0x00004b40
        /*0568*/ 	.word	0x000000ff
        /*056c*/ 	.word	0x00000000
        /*0570*/ 	.short	0x0101
        /*0572*/ 	.byte	0x04
	.zero		1


	//   ....[72]....
        /*0574*/ 	.word	0x00004b90
        /*0578*/ 	.word	0x000000ff
        /*057c*/ 	.word	0x00000000
        /*0580*/ 	.short	0x010a
        /*0582*/ 	.byte	0x04
	.zero		1


	//   ....[73]....
        /*0584*/ 	.word	0x00004c20
        /*0588*/ 	.word	0x000000ff
        /*058c*/ 	.word	0x00000000
        /*0590*/ 	.short	0x010a
        /*0592*/ 	.byte	0x05
	.zero		1


	//   ....[74]....
        /*0594*/ 	.word	0x00004cc0
        /*0598*/ 	.word	0x00000000
        /*059c*/ 	.word	0x00000000
        /*05a0*/ 	.short	0x010a
        /*05a2*/ 	.byte	0xff
	.zero		1


	//   ....[75]....
        /*05a4*/ 	.word	0x00005020
        /*05a8*/ 	.word	0x00000000
        /*05ac*/ 	.word	0x00000070
        /*05b0*/ 	.short	0x010a
        /*05b2*/ 	.byte	0xff
	.zero		1


	//   ....[76]....
        /*05b4*/ 	.word	0x000050f0
        /*05b8*/ 	.word	0x00000000
        /*05bc*/ 	.word	0x00000000
        /*05c0*/ 	.short	0x0101
        /*05c2*/ 	.byte	0xff
	.zero		1


	//   ....[77]....
        /*05c4*/ 	.word	0x00005d00
        /*05c8*/ 	.word	0x00000002
        /*05cc*/ 	.word	0x00000030
        /*05d0*/ 	.short	0x010a
        /*05d2*/ 	.byte	0xff
	.zero		1


	//   ....[78]....
        /*05d4*/ 	.word	0x00005d40
        /*05d8*/ 	.word	0x0000001b
        /*05dc*/ 	.word	0x00000090
        /*05e0*/ 	.short	0x010a
        /*05e2*/ 	.byte	0xff
	.zero		1


	//   ....[79]....
        /*05e4*/ 	.word	0x00005e30
        /*05e8*/ 	.word	0x00000002
        /*05ec*/ 	.word	0x00000030
        /*05f0*/ 	.short	0x010a
        /*05f2*/ 	.byte	0xff
	.zero		1


	//   ....[80]....
        /*05f4*/ 	.word	0x00005fc0
        /*05f8*/ 	.word	0x0000001b
        /*05fc*/ 	.word	0x00000090
        /*0600*/ 	.short	0x010a
        /*0602*/ 	.byte	0xff
	.zero		1


	//   ....[81]....
        /*0604*/ 	.word	0x00006790
        /*0608*/ 	.word	0x00000000
        /*060c*/ 	.word	0x00000000
        /*0610*/ 	.short	0x0101
        /*0612*/ 	.byte	0xff
	.zero		1


	//   ....[82]....
        /*0614*/ 	.word	0x000067a0
        /*0618*/ 	.word	0x00000002
        /*061c*/ 	.word	0x00000030
        /*0620*/ 	.short	0x010a
        /*0622*/ 	.byte	0xff
	.zero		1


	//   ....[83]....
        /*0624*/ 	.word	0x00006860
        /*0628*/ 	.word	0x00000002
        /*062c*/ 	.word	0x00000030
        /*0630*/ 	.short	0x010a
        /*0632*/ 	.byte	0xff
	.zero		1


	//   ....[84]....
        /*0634*/ 	.word	0x00006c00
        /*0638*/ 	.word	0x000000ff
        /*063c*/ 	.word	0x00000000
        /*0640*/ 	.short	0x0101
        /*0642*/ 	.byte	0x04
	.zero		1


	//   ....[85]....
        /*0644*/ 	.word	0x00007160
        /*0648*/ 	.word	0x00000000
        /*064c*/ 	.word	0x00000000
        /*0650*/ 	.short	0x0101
        /*0652*/ 	.byte	0xff
	.zero		1


	//   ....[86]....
        /*0654*/ 	.word	0x00007410
        /*0658*/ 	.word	0x000000ff
        /*065c*/ 	.word	0x00000000
        /*0660*/ 	.short	0x0101
        /*0662*/ 	.byte	0x04
	.zero		1


	//   ....[87]....
        /*0664*/ 	.word	0x00007430
        /*0668*/ 	.word	0x00000000
        /*066c*/ 	.word	0x000000e0
        /*0670*/ 	.short	0x010a
        /*0672*/ 	.byte	0xff
	.zero		1


	//   ....[88]....
        /*0674*/ 	.word	0x00007490
        /*0678*/ 	.word	0x00000000
        /*067c*/ 	.word	0x00000018
        /*0680*/ 	.short	0x010a
        /*0682*/ 	.byte	0xff
	.zero		1


	//   ....[89]....
        /*0684*/ 	.word	0x000074f0
        /*0688*/ 	.word	0x00000000
        /*068c*/ 	.word	0x00000018
        /*0690*/ 	.short	0x010a
        /*0692*/ 	.byte	0xff
	.zero		1


	//   ....[90]....
        /*0694*/ 	.word	0x00007540
        /*0698*/ 	.word	0x00000003
        /*069c*/ 	.word	0x00000070
        /*06a0*/ 	.short	0x010a
        /*06a2*/ 	.byte	0xff
	.zero		1


	//   ....[91]....
        /*06a4*/ 	.word	0x000075a0
        /*06a8*/ 	.word	0x00000000
        /*06ac*/ 	.word	0x00000000
        /*06b0*/ 	.short	0x010a
        /*06b2*/ 	.byte	0xff
	.zero		1


	//   ....[92]....
        /*06b4*/ 	.word	0x00007600
        /*06b8*/ 	.word	0x00000000
        /*06bc*/ 	.word	0x00000000
        /*06c0*/ 	.short	0x010a
        /*06c2*/ 	.byte	0xff
	.zero		1


	//   ....[93]....
        /*06c4*/ 	.word	0x00007650
        /*06c8*/ 	.word	0x00000002
        /*06cc*/ 	.word	0x000000d0
        /*06d0*/ 	.short	0x010a
        /*06d2*/ 	.byte	0xff
	.zero		1


	//   ....[94]....
        /*06d4*/ 	.word	0x000076b0
        /*06d8*/ 	.word	0x00000002
        /*06dc*/ 	.word	0x00000080
        /*06e0*/ 	.short	0x010a
        /*06e2*/ 	.byte	0xff
	.zero		1


	//   ....[95]....
        /*06e4*/ 	.word	0x00007700
        /*06e8*/ 	.word	0x00000002
        /*06ec*/ 	.word	0x00000070
        /*06f0*/ 	.short	0x010a
        /*06f2*/ 	.byte	0xff
	.zero		1


	//   ....[96]....
        /*06f4*/ 	.word	0x00007760
        /*06f8*/ 	.word	0x00000000
        /*06fc*/ 	.word	0x00000080
        /*0700*/ 	.short	0x010a
        /*0702*/ 	.byte	0xff
	.zero		1


	//   ....[97]....
        /*0704*/ 	.word	0x000077b0
        /*0708*/ 	.word	0x00000000
        /*070c*/ 	.word	0x00000070
        /*0710*/ 	.short	0x010a
        /*0712*/ 	.byte	0xff
	.zero		1


	//   ....[98]....
        /*0714*/ 	.word	0x00007810
        /*0718*/ 	.word	0x00000002
        /*071c*/ 	.word	0x000000b0
        /*0720*/ 	.short	0x010a
        /*0722*/ 	.byte	0xff
	.zero		1


	//   ....[99]....
        /*0724*/ 	.word	0x00007870
        /*0728*/ 	.word	0x00000000
        /*072c*/ 	.word	0x00000000
        /*0730*/ 	.short	0x010a
        /*0732*/ 	.byte	0xff
	.zero		1


	//   ....[100]....
        /*0734*/ 	.word	0x000078d0
        /*0738*/ 	.word	0x00000000
        /*073c*/ 	.word	0x00000000
        /*0740*/ 	.short	0x010a
        /*0742*/ 	.byte	0xff
	.zero		1


	//   ....[101]....
        /*0744*/ 	.word	0x00007930
        /*0748*/ 	.word	0x00000000
        /*074c*/ 	.word	0x00000000
        /*0750*/ 	.short	0x010a
        /*0752*/ 	.byte	0xff
	.zero		1


	//   ....[102]....
        /*0754*/ 	.word	0x00007990
        /*0758*/ 	.word	0x00000000
        /*075c*/ 	.word	0x00000000
        /*0760*/ 	.short	0x010a
        /*0762*/ 	.byte	0xff
	.zero		1


	//   ....[103]....
        /*0764*/ 	.word	0x000079f0
        /*0768*/ 	.word	0x00000000
        /*076c*/ 	.word	0x00000000
        /*0770*/ 	.short	0x010a
        /*0772*/ 	.byte	0xff
	.zero		1


	//   ....[104]....
        /*0774*/ 	.word	0x00007a40
        /*0778*/ 	.word	0x00000008
        /*077c*/ 	.word	0x00000070
        /*0780*/ 	.short	0x010a
        /*0782*/ 	.byte	0xff
	.zero		1


	//   ....[105]....
        /*0784*/ 	.word	0x00007aa0
        /*0788*/ 	.word	0x00000000
        /*078c*/ 	.word	0x00000068
        /*0790*/ 	.short	0x010a
        /*0792*/ 	.byte	0xff
	.zero		1


	//   ....[106]....
        /*0794*/ 	.word	0x00007b00
        /*0798*/ 	.word	0x00000000
        /*079c*/ 	.word	0x00000048
        /*07a0*/ 	.short	0x010a
        /*07a2*/ 	.byte	0xff
	.zero		1


	//   ....[107]....
        /*07a4*/ 	.word	0x00007b60
        /*07a8*/ 	.word	0x00000002
        /*07ac*/ 	.word	0x00000048
        /*07b0*/ 	.short	0x010a
        /*07b2*/ 	.byte	0xff
	.zero		1


	//   ....[108]....
        /*07b4*/ 	.word	0x00007bc0
        /*07b8*/ 	.word	0x00000000
        /*07bc*/ 	.word	0x00000000
        /*07c0*/ 	.short	0x010a
        /*07c2*/ 	.byte	0xff
	.zero		1


	//   ....[109]....
        /*07c4*/ 	.word	0x00007c20
        /*07c8*/ 	.word	0x00000000
        /*07cc*/ 	.word	0x00000000
        /*07d0*/ 	.short	0x010a
        /*07d2*/ 	.byte	0xff
	.zero		1


	//   ....[110]....
        /*07d4*/ 	.word	0x00007c70
        /*07d8*/ 	.word	0x00000000
        /*07dc*/ 	.word	0x00000070
        /*07e0*/ 	.short	0x010a
        /*07e2*/ 	.byte	0xff
	.zero		1


	//   ....[111]....
        /*07e4*/ 	.word	0x00007cc0
        /*07e8*/ 	.word	0x00000002
        /*07ec*/ 	.word	0x00000030
        /*07f0*/ 	.short	0x010a
        /*07f2*/ 	.byte	0xff
	.zero		1


	//   ....[112]....
        /*07f4*/ 	.word	0x00007d10
        /*07f8*/ 	.word	0x0000001b
        /*07fc*/ 	.word	0x00000090
        /*0800*/ 	.short	0x010a
        /*0802*/ 	.byte	0xff
	.zero		1


	//   ....[113]....
        /*0804*/ 	.word	0x00007d60
        /*0808*/ 	.word	0x00000002
        /*080c*/ 	.word	0x00000030
        /*0810*/ 	.short	0x010a
        /*0812*/ 	.byte	0xff
	.zero		1


	//----- nvinfo : EIATTR_NUM_MBARRIERS
	.align		4
.L_47:
        /*0814*/ 	.byte	0x03, 0x38
        /*0816*/ 	.short	0x001e


	//----- nvinfo : EIATTR_EXIT_INSTR_OFFSETS
	.align		4
        /*0818*/ 	.byte	0x04, 0x1c
        /*081a*/ 	.short	(.L_49 - .L_48)


	//   ....[0]....
.L_48:
        /*081c*/ 	.word	0x00002870


	//   ....[1]....
        /*0820*/ 	.word	0x00002d60


	//   ....[2]....
        /*0824*/ 	.word	0x00002dc0


	//   ....[3]....
        /*0828*/ 	.word	0x00003c50


	//   ....[4]....
        /*082c*/ 	.word	0x00004cf0


	//   ....[5]....
        /*0830*/ 	.word	0x00004d30


	//   ....[6]....
        /*0834*/ 	.word	0x00007300


	//   ....[7]....
        /*0838*/ 	.word	0x00007380


	//   ....[8]....
        /*083c*/ 	.word	0x000073b0


	//   ....[9]....
        /*0840*/ 	.word	0x00007420


	//----- nvinfo : EIATTR_MAX_THREADS
	.align		4
.L_49:
        /*0844*/ 	.byte	0x04, 0x05
        /*0846*/ 	.short	(.L_51 - .L_50)
.L_50:
        /*0848*/ 	.word	0x00000100
        /*084c*/ 	.word	0x00000001
        /*0850*/ 	.word	0x00000001


	//----- nvinfo : EIATTR_CRS_STACK_SIZE
	.align		4
.L_51:
        /*0854*/ 	.byte	0x04, 0x1e
        /*0856*/ 	.short	(.L_53 - .L_52)
.L_52:
        /*0858*/ 	.word	0x00000000


	//----- nvinfo : EIATTR_CBANK_PARAM_SIZE
	.align		4
.L_53:
        /*085c*/ 	.byte	0x03, 0x19
        /*085e*/ 	.short	0x0800


	//----- nvinfo : EIATTR_PARAM_CBANK
	.align		4
        /*0860*/ 	.byte	0x04, 0x0a
        /*0862*/ 	.short	(.L_55 - .L_54)
	.align		4
.L_54:
        /*0864*/ 	.word	index@(.nv.constant0._ZN7cutlass13device_kernelINS_4gemm6kernel13GemmUniversalIN4cute5tupleIJiiiiEEENS1_10collective13CollectiveMmaINS1_35MainloopSm100TmaUmmaWarpSpecializedILi3ELi2ELi4ENS5_IJNS4_1CILi2EEENSA_ILi1EEESC_EEEEENS5_IJNSA_ILi64EEESF_NSA_ILi32EEEEEENS_10bfloat16_tENS5_IJlSC_lEEESI_SJ_NS4_8TiledMMAINS4_8MMA_AtomIJNS4_20SM100_MMA_F16BF16_SSISI_SI_fLi64ELi64ELNS4_4UMMA5MajorE0ELSO_0ELNSN_7ScaleInE0ELSP_0EEEEEENS4_6LayoutINS5_IJSC_SC_SC_EEENS5_IJNSA_ILi0EEESU_SU_EEEEENS5_IJNS4_10UnderscoreESX_SX_EEEEENS4_13SM90_TMA_LOADENS4_14ComposedLayoutINS4_7SwizzleILi2ELi4ELi3EEENS4_18smem_ptr_flag_bitsILi16EEENSS_INS5_IJNSA_ILi8EEESG_EEENS5_IJSG_SC_EEEEEEEvNS4_8identityENS4_23SM90_TMA_LOAD_MULTICASTES1A_vS1B_EENS_8epilogue10collective18CollectiveEpilogueINS1E_23Sm100TmaWarpSpecializedILi3ELi2ELi16ELb1ELb0EEEJSH_NS5_IJNSS_ISF_SC_EENSS_ISG_SC_EEEEESI_SJ_SI_SJ_NS1E_6fusion15FusionCallbacksIS1I_NS1M_17LinearCombinationISI_fSI_fLNS_15FloatRoundStyleE2EEESH_S1L_JEEENS4_5SM1004TMEM4LOAD26SM100_TMEM_LOAD_16dp256b4xES10_S1A_NS4_17SM75_U32x4_LDSM_NENS4_14SM90_TMA_STOREES1A_NS4_17SM90_U32x4_STSM_NENS4_39AutoVectorizingCopyWithAssumedAlignmentILi128EEEEEEvvEEEEvNT_6ParamsE)
        /*0868*/ 	.short	0x0380
        /*086a*/ 	.short	0x0800


	//----- nvinfo : EIATTR_SW_WAR
	.align		4
.L_55:
        /*086c*/ 	.byte	0x04, 0x36
        /*086e*/ 	.short	(.L_57 - .L_56)
.L_56:
        /*0870*/ 	.word	0x00000008
.L_57:


//--------------------- .nv.callgraph             --------------------------
	.section	.nv.callgraph,"",@"SHT_CUDA_CALLGRAPH"
	.align	4
	.sectionentsize	8
	.align		4
        /*0000*/ 	.word	0x00000000
	.align		4
        /*0004*/ 	.word	0xffffffff
	.align		4
        /*0008*/ 	.word	index@(_ZN7cutlass13device_kernelINS_4gemm6kernel13GemmUniversalIN4cute5tupleIJiiiiEEENS1_10collective13CollectiveMmaINS1_35MainloopSm100TmaUmmaWarpSpecializedILi3ELi2ELi4ENS5_IJNS4_1CILi2EEENSA_ILi1EEESC_EEEEENS5_IJNSA_ILi64EEESF_NSA_ILi32EEEEEENS_10bfloat16_tENS5_IJlSC_lEEESI_SJ_NS4_8TiledMMAINS4_8MMA_AtomIJNS4_20SM100_MMA_F16BF16_SSISI_SI_fLi64ELi64ELNS4_4UMMA5MajorE0ELSO_0ELNSN_7ScaleInE0ELSP_0EEEEEENS4_6LayoutINS5_IJSC_SC_SC_EEENS5_IJNSA_ILi0EEESU_SU_EEEEENS5_IJNS4_10UnderscoreESX_SX_EEEEENS4_13SM90_TMA_LOADENS4_14ComposedLayoutINS4_7SwizzleILi2ELi4ELi3EEENS4_18smem_ptr_flag_bitsILi16EEENSS_INS5_IJNSA_ILi8EEESG_EEENS5_IJSG_SC_EEEEEEEvNS4_8identityENS4_23SM90_TMA_LOAD_MULTICASTES1A_vS1B_EENS_8epilogue10collective18CollectiveEpilogueINS1E_23Sm100TmaWarpSpecializedILi3ELi2ELi16ELb1ELb0EEEJSH_NS5_IJNSS_ISF_SC_EENSS_ISG_SC_EEEEESI_SJ_SI_SJ_NS1E_6fusion15FusionCallbacksIS1I_NS1M_17LinearCombinationISI_fSI_fLNS_15FloatRoundStyleE2EEESH_S1L_JEEENS4_5SM1004TMEM4LOAD26SM100_TMEM_LOAD_16dp256b4xES10_S1A_NS4_17SM75_U32x4_LDSM_NENS4_14SM90_TMA_STOREES1A_NS4_17SM90_U32x4_STSM_NENS4_39AutoVectorizingCopyWithAssumedAlignmentILi128EEEEEEvvEEEEvNT_6ParamsE)
	.align		4
        /*000c*/ 	.word	index@(__assertfail)
	.align		4
        /*0010*/ 	.word	0x00000000
	.align		4
        /*0014*/ 	.word	0xfffffffe
	.align		4
        /*0018*/ 	.word	0x00000000
	.align		4
        /*001c*/ 	.word	0xfffffffd
	.align		4
        /*0020*/ 	.word	0x00000000
	.align		4
        /*0024*/ 	.word	0xfffffffc


//--------------------- .nv.constant4             --------------------------
	.section	.nv.constant4,"a",@progbits
	.align	8
	.align		8
.nv.constant4:
        /*0000*/ 	.dword	__assertfail
	.align		8
        /*0008*/ 	.dword	__unnamed_1
	.align		8
        /*0010*/ 	.dword	__unnamed_2
	.align		8
        /*0018*/ 	.dword	_ZN39_INTERNAL_93fd6638_4_k_cu_72c9cdc2_71914cuda3std3__45__cpo5beginE
	.align		8
        /*0020*/ 	.dword	_ZN39_INTERNAL_93fd6638_4_k_cu_72c9cdc2_71914cuda3std3__45__cpo3endE
	.align		8
        /*0028*/ 	.dword	_ZN39_INTERNAL_93fd6638_4_k_cu_72c9cdc2_71914cuda3std3__45__cpo6cbeginE
	.align		8
        /*0030*/ 	.dword	_ZN39_INTERNAL_93fd6638_4_k_cu_72c9cdc2_71914cuda3std3__45__cpo4cendE
	.align		8
        /*0038*/ 	.dword	_ZN39_INTERNAL_93fd6638_4_k_cu_72c9cdc2_71914cuda3std3__441_GLOBAL__N__93fd6638_4_k_cu_72c9cdc2_71916ignoreE
	.align		8
        /*0040*/ 	.dword	_ZN39_INTERNAL_93fd6638_4_k_cu_72c9cdc2_71914cuda3std3__419piecewise_constructE
	.align		8
        /*0048*/ 	.dword	_ZN39_INTERNAL_93fd6638_4_k_cu_72c9cdc2_71914cuda3std3__48in_placeE
	.align		8
        /*0050*/ 	.dword	_ZN39_INTERNAL_93fd6638_4_k_cu_72c9cdc2_71914cuda3std6ranges3__45__cpo4swapE
	.align		8
        /*0058*/ 	.dword	_ZN39_INTERNAL_93fd6638_4_k_cu_72c9cdc2_71914cuda3std6ranges3__45__cpo9iter_moveE
	.align		8
        /*0060*/ 	.dword	_ZN39_INTERNAL_93fd6638_4_k_cu_72c9cdc2_71914cute7productE
	.align		8
        /*0068*/ 	.dword	_ZN39_INTERNAL_93fd6638_4_k_cu_72c9cdc2_71914cute1_E
	.align		8
        /*0070*/ 	.dword	$str$25
	.align		8
        /*0078*/ 	.dword	$str$26
	.align		8
        /*0080*/ 	.dword	$str$27
	.align		8
        /*0088*/ 	.dword	$str$28


//--------------------- .text._ZN7cutlass13device_kernelINS_4gemm6kernel13GemmUniversalIN4cute5tupleIJiiiiEEENS1_10collective13CollectiveMmaINS1_35MainloopSm100TmaUmmaWarpSpecializedILi3ELi2ELi4ENS5_IJNS4_1CILi2EEENSA_ILi1EEESC_EEEEENS5_IJNSA_ILi64EEESF_NSA_ILi32EEEEEENS_10bfloat16_tENS5_IJlSC_lEEESI_SJ_NS4_8TiledMMAINS4_8MMA_AtomIJNS4_20SM100_MMA_F16BF16_SSISI_SI_fLi64ELi64ELNS4_4UMMA5MajorE0ELSO_0ELNSN_7ScaleInE0ELSP_0EEEEEENS4_6LayoutINS5_IJSC_SC_SC_EEENS5_IJNSA_ILi0EEESU_SU_EEEEENS5_IJNS4_10UnderscoreESX_SX_EEEEENS4_13SM90_TMA_LOADENS4_14ComposedLayoutINS4_7SwizzleILi2ELi4ELi3EEENS4_18smem_ptr_flag_bitsILi16EEENSS_INS5_IJNSA_ILi8EEESG_EEENS5_IJSG_SC_EEEEEEEvNS4_8identityENS4_23SM90_TMA_LOAD_MULTICASTES1A_vS1B_EENS_8epilogue10collective18CollectiveEpilogueINS1E_23Sm100TmaWarpSpecializedILi3ELi2ELi16ELb1ELb0EEEJSH_NS5_IJNSS_ISF_SC_EENSS_ISG_SC_EEEEESI_SJ_SI_SJ_NS1E_6fusion15FusionCallbacksIS1I_NS1M_17LinearCombinationISI_fSI_fLNS_15FloatRoundStyleE2EEESH_S1L_JEEENS4_5SM1004TMEM4LOAD26SM100_TMEM_LOAD_16dp256b4xES10_S1A_NS4_17SM75_U32x4_LDSM_NENS4_14SM90_TMA_STOREES1A_NS4_17SM90_U32x4_STSM_NENS4_39AutoVectorizingCopyWithAssumedAlignmentILi128EEEEEEvvEEEEvNT_6ParamsE --------------------------
	.section	.text._ZN7cutlass13device_kernelINS_4gemm6kernel13GemmUniversalIN4cute5tupleIJiiiiEEENS1_10collective13CollectiveMmaINS1_35MainloopSm100TmaUmmaWarpSpecializedILi3ELi2ELi4ENS5_IJNS4_1CILi2EEENSA_ILi1EEESC_EEEEENS5_IJNSA_ILi64EEESF_NSA_ILi32EEEEEENS_10bfloat16_tENS5_IJlSC_lEEESI_SJ_NS4_8TiledMMAINS4_8MMA_AtomIJNS4_20SM100_MMA_F16BF16_SSISI_SI_fLi64ELi64ELNS4_4UMMA5MajorE0ELSO_0ELNSN_7ScaleInE0ELSP_0EEEEEENS4_6LayoutINS5_IJSC_SC_SC_EEENS5_IJNSA_ILi0EEESU_SU_EEEEENS5_IJNS4_10UnderscoreESX_SX_EEEEENS4_13SM90_TMA_LOADENS4_14ComposedLayoutINS4_7SwizzleILi2ELi4ELi3EEENS4_18smem_ptr_flag_bitsILi16EEENSS_INS5_IJNSA_ILi8EEESG_EEENS5_IJSG_SC_EEEEEEEvNS4_8identityENS4_23SM90_TMA_LOAD_MULTICASTES1A_vS1B_EENS_8epilogue10collective18CollectiveEpilogueINS1E_23Sm100TmaWarpSpecializedILi3ELi2ELi16ELb1ELb0EEEJSH_NS5_IJNSS_ISF_SC_EENSS_ISG_SC_EEEEESI_SJ_SI_SJ_NS1E_6fusion15FusionCallbacksIS1I_NS1M_17LinearCombinationISI_fSI_fLNS_15FloatRoundStyleE2EEESH_S1L_JEEENS4_5SM1004TMEM4LOAD26SM100_TMEM_LOAD_16dp256b4xES10_S1A_NS4_17SM75_U32x4_LDSM_NENS4_14SM90_TMA_STOREES1A_NS4_17SM90_U32x4_STSM_NENS4_39AutoVectorizingCopyWithAssumedAlignmentILi128EEEEEEvvEEEEvNT_6ParamsE,"ax",@progbits
	.align	128
.text._ZN7cutlass13device_kernelINS_4gemm6kernel13GemmUniversalIN4cute5tupleIJiiiiEEENS1_10collective13CollectiveMmaINS1_35MainloopSm100TmaUmmaWarpSpecializedILi3ELi2ELi4ENS5_IJNS4_1CILi2EEENSA_ILi1EEESC_EEEEENS5_IJNSA_ILi64EEESF_NSA_ILi32EEEEEENS_10bfloat16_tENS5_IJlSC_lEEESI_SJ_NS4_8TiledMMAINS4_8MMA_AtomIJNS4_20SM100_MMA_F16BF16_SSISI_SI_fLi64ELi64ELNS4_4UMMA5MajorE0ELSO_0ELNSN_7ScaleInE0ELSP_0EEEEEENS4_6LayoutINS5_IJSC_SC_SC_EEENS5_IJNSA_ILi0EEESU_SU_EEEEENS5_IJNS4_10UnderscoreESX_SX_EEEEENS4_13SM90_TMA_LOADENS4_14ComposedLayoutINS4_7SwizzleILi2ELi4ELi3EEENS4_18smem_ptr_flag_bitsILi16EEENSS_INS5_IJNSA_ILi8EEESG_EEENS5_IJSG_SC_EEEEEEEvNS4_8identityENS4_23SM90_TMA_LOAD_MULTICASTES1A_vS1B_EENS_8epilogue10collective18CollectiveEpilogueINS1E_23Sm100TmaWarpSpecializedILi3ELi2ELi16ELb1ELb0EEEJSH_NS5_IJNSS_ISF_SC_EENSS_ISG_SC_EEEEESI_SJ_SI_SJ_NS1E_6fusion15FusionCallbacksIS1I_NS1M_17LinearCombinationISI_fSI_fLNS_15FloatRoundStyleE2EEESH_S1L_JEEENS4_5SM1004TMEM4LOAD26SM100_TMEM_LOAD_16dp256b4xES10_S1A_NS4_17SM75_U32x4_LDSM_NENS4_14SM90_TMA_STOREES1A_NS4_17SM90_U32x4_STSM_NENS4_39AutoVectorizingCopyWithAssumedAlignmentILi128EEEEEEvvEEEEvNT_6ParamsE:
        .type           _ZN7cutlass13device_kernelINS_4gemm6kernel13GemmUniversalIN4cute5tupleIJiiiiEEENS1_10collective13CollectiveMmaINS1_35MainloopSm100TmaUmmaWarpSpecializedILi3ELi2ELi4ENS5_IJNS4_1CILi2EEENSA_ILi1EEESC_EEEEENS5_IJNSA_ILi64EEESF_NSA_ILi32EEEEEENS_10bfloat16_tENS5_IJlSC_lEEESI_SJ_NS4_8TiledMMAINS4_8MMA_AtomIJNS4_20SM100_MMA_F16BF16_SSISI_SI_fLi64ELi64ELNS4_4UMMA5MajorE0ELSO_0ELNSN_7ScaleInE0ELSP_0EEEEEENS4_6LayoutINS5_IJSC_SC_SC_EEENS5_IJNSA_ILi0EEESU_SU_EEEEENS5_IJNS4_10UnderscoreESX_SX_EEEEENS4_13SM90_TMA_LOADENS4_14ComposedLayoutINS4_7SwizzleILi2ELi4ELi3EEENS4_18smem_ptr_flag_bitsILi16EEENSS_INS5_IJNSA_ILi8EEESG_EEENS5_IJSG_SC_EEEEEEEvNS4_8identityENS4_23SM90_TMA_LOAD_MULTICASTES1A_vS1B_EENS_8epilogue10collective18CollectiveEpilogueINS1E_23Sm100TmaWarpSpecializedILi3ELi2ELi16ELb1ELb0EEEJSH_NS5_IJNSS_ISF_SC_EENSS_ISG_SC_EEEEESI_SJ_SI_SJ_NS1E_6fusion15FusionCallbacksIS1I_NS1M_17LinearCombinationISI_fSI_fLNS_15FloatRoundStyleE2EEESH_S1L_JEEENS4_5SM1004TMEM4LOAD26SM100_TMEM_LOAD_16dp256b4xES10_S1A_NS4_17SM75_U32x4_LDSM_NENS4_14SM90_TMA_STOREES1A_NS4_17SM90_U32x4_STSM_NENS4_39AutoVectorizingCopyWithAssumedAlignmentILi128EEEEEEvvEEEEvNT_6ParamsE,@function
        .size           _ZN7cutlass13device_kernelINS_4gemm6kernel13GemmUniversalIN4cute5tupleIJiiiiEEENS1_10collective13CollectiveMmaINS1_35MainloopSm100TmaUmmaWarpSpecializedILi3ELi2ELi4ENS5_IJNS4_1CILi2EEENSA_ILi1EEESC_EEEEENS5_IJNSA_ILi64EEESF_NSA_ILi32EEEEEENS_10bfloat16_tENS5_IJlSC_lEEESI_SJ_NS4_8TiledMMAINS4_8MMA_AtomIJNS4_20SM100_MMA_F16BF16_SSISI_SI_fLi64ELi64ELNS4_4UMMA5MajorE0ELSO_0ELNSN_7ScaleInE0ELSP_0EEEEEENS4_6LayoutINS5_IJSC_SC_SC_EEENS5_IJNSA_ILi0EEESU_SU_EEEEENS5_IJNS4_10UnderscoreESX_SX_EEEEENS4_13SM90_TMA_LOADENS4_14ComposedLayoutINS4_7SwizzleILi2ELi4ELi3EEENS4_18smem_ptr_flag_bitsILi16EEENSS_INS5_IJNSA_ILi8EEESG_EEENS5_IJSG_SC_EEEEEEEvNS4_8identityENS4_23SM90_TMA_LOAD_MULTICASTES1A_vS1B_EENS_8epilogue10collective18CollectiveEpilogueINS1E_23Sm100TmaWarpSpecializedILi3ELi2ELi16ELb1ELb0EEEJSH_NS5_IJNSS_ISF_SC_EENSS_ISG_SC_EEEEESI_SJ_SI_SJ_NS1E_6fusion15FusionCallbacksIS1I_NS1M_17LinearCombinationISI_fSI_fLNS_15FloatRoundStyleE2EEESH_S1L_JEEENS4_5SM1004TMEM4LOAD26SM100_TMEM_LOAD_16dp256b4xES10_S1A_NS4_17SM75_U32x4_LDSM_NENS4_14SM90_TMA_STOREES1A_NS4_17SM90_U32x4_STSM_NENS4_39AutoVectorizingCopyWithAssumedAlignmentILi128EEEEEEvvEEEEvNT_6ParamsE,(.L_x_158 - _ZN7cutlass13device_kernelINS_4gemm6kernel13GemmUniversalIN4cute5tupleIJiiiiEEENS1_10collective13CollectiveMmaINS1_35MainloopSm100TmaUmmaWarpSpecializedILi3ELi2ELi4ENS5_IJNS4_1CILi2EEENSA_ILi1EEESC_EEEEENS5_IJNSA_ILi64EEESF_NSA_ILi32EEEEEENS_10bfloat16_tENS5_IJlSC_lEEESI_SJ_NS4_8TiledMMAINS4_8MMA_AtomIJNS4_20SM100_MMA_F16BF16_SSISI_SI_fLi64ELi64ELNS4_4UMMA5MajorE0ELSO_0ELNSN_7ScaleInE0ELSP_0EEEEEENS4_6LayoutINS5_IJSC_SC_SC_EEENS5_IJNSA_ILi0EEESU_SU_EEEEENS5_IJNS4_10UnderscoreESX_SX_EEEEENS4_13SM90_TMA_LOADENS4_14ComposedLayoutINS4_7SwizzleILi2ELi4ELi3EEENS4_18smem_ptr_flag_bitsILi16EEENSS_INS5_IJNSA_ILi8EEESG_EEENS5_IJSG_SC_EEEEEEEvNS4_8identityENS4_23SM90_TMA_LOAD_MULTICASTES1A_vS1B_EENS_8epilogue10collective18CollectiveEpilogueINS1E_23Sm100TmaWarpSpecializedILi3ELi2ELi16ELb1ELb0EEEJSH_NS5_IJNSS_ISF_SC_EENSS_ISG_SC_EEEEESI_SJ_SI_SJ_NS1E_6fusion15FusionCallbacksIS1I_NS1M_17LinearCombinationISI_fSI_fLNS_15FloatRoundStyleE2EEESH_S1L_JEEENS4_5SM1004TMEM4LOAD26SM100_TMEM_LOAD_16dp256b4xES10_S1A_NS4_17SM75_U32x4_LDSM_NENS4_14SM90_TMA_STOREES1A_NS4_17SM90_U32x4_STSM_NENS4_39AutoVectorizingCopyWithAssumedAlignmentILi128EEEEEEvvEEEEvNT_6ParamsE)
        .other          _ZN7cutlass13device_kernelINS_4gemm6kernel13GemmUniversalIN4cute5tupleIJiiiiEEENS1_10collective13CollectiveMmaINS1_35MainloopSm100TmaUmmaWarpSpecializedILi3ELi2ELi4ENS5_IJNS4_1CILi2EEENSA_ILi1EEESC_EEEEENS5_IJNSA_ILi64EEESF_NSA_ILi32EEEEEENS_10bfloat16_tENS5_IJlSC_lEEESI_SJ_NS4_8TiledMMAINS4_8MMA_AtomIJNS4_20SM100_MMA_F16BF16_SSISI_SI_fLi64ELi64ELNS4_4UMMA5MajorE0ELSO_0ELNSN_7ScaleInE0ELSP_0EEEEEENS4_6LayoutINS5_IJSC_SC_SC_EEENS5_IJNSA_ILi0EEESU_SU_EEEEENS5_IJNS4_10UnderscoreESX_SX_EEEEENS4_13SM90_TMA_LOADENS4_14ComposedLayoutINS4_7SwizzleILi2ELi4ELi3EEENS4_18smem_ptr_flag_bitsILi16EEENSS_INS5_IJNSA_ILi8EEESG_EEENS5_IJSG_SC_EEEEEEEvNS4_8identityENS4_23SM90_TMA_LOAD_MULTICASTES1A_vS1B_EENS_8epilogue10collective18CollectiveEpilogueINS1E_23Sm100TmaWarpSpecializedILi3ELi2ELi16ELb1ELb0EEEJSH_NS5_IJNSS_ISF_SC_EENSS_ISG_SC_EEEEESI_SJ_SI_SJ_NS1E_6fusion15FusionCallbacksIS1I_NS1M_17LinearCombinationISI_fSI_fLNS_15FloatRoundStyleE2EEESH_S1L_JEEENS4_5SM1004TMEM4LOAD26SM100_TMEM_LOAD_16dp256b4xES10_S1A_NS4_17SM75_U32x4_LDSM_NENS4_14SM90_TMA_STOREES1A_NS4_17SM90_U32x4_STSM_NENS4_39AutoVectorizingCopyWithAssumedAlignmentILi128EEEEEEvvEEEEvNT_6ParamsE,@"STO_CUDA_ENTRY STV_DEFAULT"
_ZN7cutlass13device_kernelINS_4gemm6kernel13GemmUniversalIN4cute5tupleIJiiiiEEENS1_10collective13CollectiveMmaINS1_35MainloopSm100TmaUmmaWarpSpecializedILi3ELi2ELi4ENS5_IJNS4_1CILi2EEENSA_ILi1EEESC_EEEEENS5_IJNSA_ILi64EEESF_NSA_ILi32EEEEEENS_10bfloat16_tENS5_IJlSC_lEEESI_SJ_NS4_8TiledMMAINS4_8MMA_AtomIJNS4_20SM100_MMA_F16BF16_SSISI_SI_fLi64ELi64ELNS4_4UMMA5MajorE0ELSO_0ELNSN_7ScaleInE0ELSP_0EEEEEENS4_6LayoutINS5_IJSC_SC_SC_EEENS5_IJNSA_ILi0EEESU_SU_EEEEENS5_IJNS4_10UnderscoreESX_SX_EEEEENS4_13SM90_TMA_LOADENS4_14ComposedLayoutINS4_7SwizzleILi2ELi4ELi3EEENS4_18smem_ptr_flag_bitsILi16EEENSS_INS5_IJNSA_ILi8EEESG_EEENS5_IJSG_SC_EEEEEEEvNS4_8identityENS4_23SM90_TMA_LOAD_MULTICASTES1A_vS1B_EENS_8epilogue10collective18CollectiveEpilogueINS1E_23Sm100TmaWarpSpecializedILi3ELi2ELi16ELb1ELb0EEEJSH_NS5_IJNSS_ISF_SC_EENSS_ISG_SC_EEEEESI_SJ_SI_SJ_NS1E_6fusion15FusionCallbacksIS1I_NS1M_17LinearCombinationISI_fSI_fLNS_15FloatRoundStyleE2EEESH_S1L_JEEENS4_5SM1004TMEM4LOAD26SM100_TMEM_LOAD_16dp256b4xES10_S1A_NS4_17SM75_U32x4_LDSM_NENS4_14SM90_TMA_STOREES1A_NS4_17SM90_U32x4_STSM_NENS4_39AutoVectorizingCopyWithAssumedAlignmentILi128EEEEEEvvEEEEvNT_6ParamsE:
[----:B------:R-:W1:Y:S01]  /*0000*/  LDC R1, c[0x0][0x37c] ;  /* 0x0000df00ff017b82 */ /* 0x000e620000000800 */
[----:B------:R-:W2:Y:S01]  /*0010*/  S2R R55, SR_TID.X ;  /* 0x0000000000377919 */ /* 0x000ea20000002100 */
[----:B------:R-:W3:Y:S01]  /*0020*/  LDCU.64 UR8, c[0x0][0x890] ;  /* 0x00011200ff0877ac */ /* 0x000ee20008000a00 */
[----:B------:R-:W-:Y:S02]  /*0030*/  PRMT R45, RZ, 0x7610, R45 ;  /* 0x00007610ff2d7816 */ /* 0x000fe4000000002d */
[----:B------:R-:W-:Y:S01]  /*0040*/  ELECT P3, URZ, PT ;  /* 0x0000000000ff782f */ /* 0x000fe20003860000 */
[----:B---3--:R-:W-:-:S04]  /*0050*/  UISETP.NE.U32.AND UP0, UPT, UR8, URZ, UPT ;  /* 0x000000ff0800728c */ /* 0x008fc8000bf05070 */
[----:B------:R-:W-:Y:S01]  /*0060*/  UISETP.NE.AND.EX UP0, UPT, UR9, URZ, UPT, UP0 ;  /* 0x000000ff0900728c */ /* 0x000fe2000bf05300 */
[----:B--2---:R-:W-:-:S05]  /*0070*/  SHF.R.U32.HI R46, RZ, 0x5, R55 ;  /* 0x00000005ff2e7819 */ /* 0x004fca0000011637 */
[----:B------:R-:W2:Y:S02]  /*0080*/  SHFL.IDX PT, R0, R46, RZ, 0x1f ;  /* 0x00001fff2e007589 */ /* 0x000ea400000e0000 */
[----:B--2---:R-:W-:Y:S01]  /*0090*/  R2UR UR18, R0 ;  /* 0x00000000001272ca */ /* 0x004fe200000e0000 */
[----:B-1----:R-:W-:-:S14]  /*00a0*/  BRA.U UP0, `(.L_x_0) ;  /* 0x0000000100307547 */ /* 0x002fdc000b800000 */
[----:B------:R-:W1:Y:S02]  /*00b0*/  LDCU.64 UR4, c[0x0][0x888] ;  /* 0x00011100ff0477ac */ /* 0x000e640008000a00 */
[----:B-1----:R-:W-:-:S04]  /*00c0*/  UISETP.NE.U32.AND UP0, UPT, UR4, URZ, UPT ;  /* 0x000000ff0400728c */ /* 0x002fc8000bf05070 */
[----:B------:R-:W-:-:S09]  /*00d0*/  UISETP.NE.AND.EX UP0, UPT, UR5, URZ, UPT, UP0 ;  /* 0x000000ff0500728c */ /* 0x000fd2000bf05300 */
[----:B------:R-:W-:Y:S05]  /*00e0*/  BRA.U !UP0, `(.L_x_1) ;  /* 0x0000000108147547 */ /* 0x000fea000b800000 */
[----:B------:R-:W1:Y:S01]  /*00f0*/  LDC.64 R26, c[0x0][0x888] ;  /* 0x00022200ff1a7b82 */ /* 0x000e620000000a00 */
[----:B------:R-:W1:Y:S02]  /*0100*/  LDCU.64 UR4, c[0x0][0x358] ;  /* 0x00006b00ff0477ac */ /* 0x000e640008000a00 */
[----:B-1----:R1:W5:Y:S01]  /*0110*/  LDG.E R26, desc[UR4][R26.64] ;  /* 0x000000041a1a7981 */ /* 0x002362000c1e1900 */
[----:B------:R-:W-:Y:S01]  /*0120*/  HFMA2 R45, -RZ, RZ, 0, 5.9604644775390625e-08 ;  /* 0x00000001ff2d7431 */ /* 0x000fe200000001ff */
[----:B------:R-:W-:Y:S05]  /*0130*/  BRA `(.L_x_0) ;  /* 0x00000000000c7947 */ /* 0x000fea0003800000 */
.L_x_1:
[----:B------:R-:W1:Y:S01]  /*0140*/  LDCU UR4, c[0x0][0x880] ;  /* 0x00011000ff0477ac */ /* 0x000e620008000800 */
[----:B------:R-:W-:Y:S01]  /*0150*/  HFMA2 R45, -RZ, RZ, 0, 5.9604644775390625e-08 ;  /* 0x00000001ff2d7431 */ /* 0x000fe200000001ff */
[----:B-1----:R-:W-:-:S07]  /*0160*/  MOV R26, UR4 ;  /* 0x00000004001a7c02 */ /* 0x002fce0008000f00 */
.L_x_0:
[----:B------:R-:W2:Y:S02]  /*0170*/  LDCU.64 UR4, c[0x0][0x8b0] ;  /* 0x00011600ff0477ac */ /* 0x000ea40008000a00 */
[----:B--2---:R-:W-:-:S04]  /*0180*/  UISETP.NE.U32.AND UP0, UPT, UR4, URZ, UPT ;  /* 0x000000ff0400728c */ /* 0x004fc8000bf05070 */
[----:B------:R-:W-:-:S09]  /*0190*/  UISETP.NE.AND.EX UP0, UPT, UR5, URZ, UPT, UP0 ;  /* 0x000000ff0500728c */ /* 0x000fd2000bf05300 */
[----:B------:R-:W-:Y:S05]  /*01a0*/  BRA.U UP0, `(.L_x_2) ;  /* 0x0000000100287547 */ /* 0x000fea000b800000 */
[----:B------:R-:W2:Y:S02]  /*01b0*/  LDCU.64 UR4, c[0x0][0x8a8] ;  /* 0x00011500ff0477ac */ /* 0x000ea40008000a00 */
[----:B--2---:R-:W-:-:S04]  /*01c0*/  UISETP.NE.U32.AND UP0, UPT, UR4, URZ, UPT ;  /* 0x000000ff0400728c */ /* 0x004fc8000bf05070 */
[----:B------:R-:W-:-:S09]  /*01d0*/  UISETP.NE.AND.EX UP0, UPT, UR5, URZ, UPT, UP0 ;  /* 0x000000ff0500728c */ /* 0x000fd2000bf05300 */
[----:B------:R-:W-:Y:S05]  /*01e0*/  BRA.U !UP0, `(.L_x_3) ;  /* 0x0000000108107547 */ /* 0x000fea000b800000 */
[----:B------:R-:W2:Y:S01]  /*01f0*/  LDC.64 R24, c[0x0][0x8a8] ;  /* 0x00022a00ff187b82 */ /* 0x000ea20000000a00 */
[----:B------:R-:W2:Y:S02]  /*0200*/  LDCU.64 UR4, c[0x0][0x358] ;  /* 0x00006b00ff0477ac */ /* 0x000ea40008000a00 */
[----:B--2---:R2:W5:Y:S01]  /*0210*/  LDG.E R24, desc[UR4][R24.64] ;  /* 0x0000000418187981 */ /* 0x004562000c1e1900 */
[----:B------:R-:W-:Y:S05]  /*0220*/  BRA `(.L_x_2) ;  /* 0x0000000000087947 */ /* 0x000fea0003800000 */
.L_x_3:
[----:B------:R-:W2:Y:S02]  /*0230*/  LDCU UR4, c[0x0][0x8a0] ;  /* 0x00011400ff0477ac */ /* 0x000ea40008000800 */
[----:B--2---:R-:W-:Y:S02]  /*0240*/  MOV R24, UR4 ;  /* 0x0000000400187c02 */ /* 0x004fe40008000f00 */
.L_x_2:
[----:B------:R-:W-:Y:S01]  /*0250*/  IMAD.U32 R0, RZ, RZ, UR18 ;  /* 0x00000012ff007e24 */ /* 0x000fe2000f8e00ff */
[----:B------:R-:W-:Y:S04]  /*0260*/  BSSY.RECONVERGENT B0, `(.L_x_4) ;  /* 0x000000c000007945 */ /* 0x000fe80003800200 */
[C---:B------:R-:W-:Y:S02]  /*0270*/  ISETP.NE.OR P1, PT, R0.reuse, 0x1, !P3 ;  /* 0x000000010000780c */ /* 0x040fe40005f25670 */
[----:B------:R-:W-:-:S11]  /*0280*/  ISETP.NE.OR P0, PT, R0, 0x3, !P3 ;  /* 0x000000030000780c */ /* 0x000fd60005f05670 */
[----:B------:R-:W-:Y:S05]  /*0290*/  @P1 BRA `(.L_x_5) ;  /* 0x0000000000201947 */ /* 0x000fea0003800000 */
[----:B------:R-:W3:Y:S02]  /*02a0*/  LDCU.64 UR4, c[0x0][0x348] ;  /* 0x00006900ff0477ac */ /* 0x000ee40008000a00 */
[----:B---3--:R-:W-:Y:S02]  /*02b0*/  UIADD3 UR6, UP1, UPT, UR4, 0x80, URZ ;  /* 0x0000008004067890 */ /* 0x008fe4000ff3e0ff */
[----:B------:R-:W-:Y:S02]  /*02c0*/  UIADD3 UR4, UP0, UPT, UR4, 0x180, URZ ;  /* 0x0000018004047890 */ /* 0x000fe4000ff1e0ff */
[----:B------:R-:W-:Y:S02]  /*02d0*/  UIADD3.X UR7, UPT, UPT, URZ, UR5, URZ, UP1, !UPT ;  /* 0x00000005ff077290 */ /* 0x000fe40008ffe4ff */
[----:B------:R-:W-:-:S07]  /*02e0*/  UIADD3.X UR5, UPT, UPT, URZ, UR5, URZ, UP0, !UPT ;  /* 0x00000005ff057290 */ /* 0x000fce00087fe4ff */
[----:B------:R3:W-:Y:S02]  /*02f0*/  UTMACCTL.PF [UR6] ;  /* 0x00000000060079b9 */ /* 0x0007e40008040000 */
[----:B------:R3:W-:Y:S02]  /*0300*/  UTMACCTL.PF [UR4] ;  /* 0x00000000040079b9 */ /* 0x0007e40008040000 */
[----:B---3--:R-:W-:Y:S01]  /*0310*/  NOP ;  /* 0x0000000000007918 */ /* 0x008fe20000000000 */
.L_x_5:
[----:B------:R-:W-:Y:S05]  /*0320*/  BSYNC.RECONVERGENT B0 ;  /* 0x0000000000007941 */ /* 0x000fea0003800200 */
.L_x_4:
[----:B------:R-:W-:Y:S04]  /*0330*/  BSSY.RECONVERGENT B0, `(.L_x_6) ;  /* 0x000000a000007945 */ /* 0x000fe80003800200 */
        /* <DEDUP_REMOVED lines=9> */
.L_x_7:
[----:B------:R-:W-:Y:S05]  /*03d0*/  BSYNC.RECONVERGENT B0 ;  /* 0x0000000000007941 */ /* 0x000fea0003800200 */
.L_x_6:
[----:B------:R-:W3:Y:S01]  /*03e0*/  LDCU.64 UR4, c[0x0][0x888] ;  /* 0x00011100ff0477ac */ /* 0x000ee20008000a00 */
[----:B------:R-:W-:Y:S02]  /*03f0*/  UISETP.EQ.U32.AND UP2, UPT, UR8, URZ, UPT ;  /* 0x000000ff0800728c */ /* 0x000fe4000bf42070 */
[----:B------:R-:W-:Y:S02]  /*0400*/  UPLOP3.LUT UP3, UPT, UPT, UPT, UPT, 0x80, 0x8 ;  /* 0x000000000008789c */ /* 0x000fe40003f6f070 */
[----:B---3--:R-:W-:-:S04]  /*0410*/  UISETP.NE.U32.AND UP0, UPT, UR4, URZ, UPT ;  /* 0x000000ff0400728c */ /* 0x008fc8000bf05070 */
[----:B------:R-:W-:-:S04]  /*0420*/  UISETP.NE.AND.EX UP1, UPT, UR5, URZ, UPT, UP0 ;  /* 0x000000ff0500728c */ /* 0x000fc8000bf25300 */
[----:B------:R-:W-:-:S04]  /*0430*/  UISETP.EQ.OR.EX UP4, UPT, UR9, URZ, !UP1, UP2 ;  /* 0x000000ff0900728c */ /* 0x000fc8000cf82720 */
[----:B------:R-:W-:-:S06]  /*0440*/  UP2UR UR4, UPR, URZ, 0x10 ;  /* 0x00000010ff047883 */ /* 0x000fcc0008000000 */
[----:B------:R-:W-:Y:S01]  /*0450*/  MOV R49, UR4 ;  /* 0x0000000400317c02 */ /* 0x000fe20008000f00 */
[----:B------:R-:W-:Y:S06]  /*0460*/  BRA.U !UP4, `(.L_x_8) ;  /* 0x000000010c207547 */ /* 0x000fec000b800000 */
[----:B------:R-:W-:Y:S01]  /*0470*/  UISETP.NE.U32.AND UP2, UPT, UR8, URZ, UPT ;  /* 0x000000ff0800728c */ /* 0x000fe2000bf45070 */
[----:B-----5:R-:W-:Y:S01]  /*0480*/  FSETP.NEU.AND P0, PT, R26, RZ, PT ;  /* 0x000000ff1a00720b */ /* 0x020fe20003f0d000 */
[----:B------:R-:W-:Y:S02]  /*0490*/  USEL UR4, URZ, 0xffffffff, UP1 ;  /* 0xffffffffff047887 */ /* 0x000fe40008800000 */
[----:B------:R-:W-:-:S10]  /*04a0*/  UISETP.NE.AND.EX UP2, UPT, UR9, URZ, UPT, UP2 ;  /* 0x000000ff0900728c */ /* 0x000fd4000bf45320 */
[----:B------:R-:W-:Y:S01]  /*04b0*/  VOTEU.ANY UP0, P0 ;  /* 0x0000000000ff7886 */ /* 0x000fe20000000100 */
[----:B------:R-:W-:-:S04]  /*04c0*/  @!UP2 USEL UR4, URZ, 0xffffffff, UP0 ;  /* 0xffffffffff04a887 */ /* 0x000fc80008000000 */
[----:B------:R-:W-:-:S04]  /*04d0*/  ULOP3.LUT UR4, UR4, 0x1, URZ, 0xc0, !UPT ;  /* 0x0000000104047892 */ /* 0x000fc8000f8ec0ff */
[----:B------:R-:W-:-:S11]  /*04e0*/  UISETP.NE.U32.AND UP3, UPT, UR4, 0x1, UPT ;  /* 0x000000010400788c */ /* 0x000fd6000bf65070 */
.L_x_8:
[----:B------:R-:W3:Y:S01]  /*04f0*/  SHFL.IDX PT, R2, R46, RZ, 0x1f ;  /* 0x00001fff2e027589 */ /* 0x000ee200000e0000 */
[----:B------:R-:W-:Y:S01]  /*0500*/  UISETP.NE.AND UP5, UPT, UR18, 0x2, UPT ;  /* 0x000000021200788c */ /* 0x000fe2000bfa5270 */
[----:B---3--:R-:W-:-:S13]  /*0510*/  ISETP.NE.AND P0, PT, R2, RZ, PT ;  /* 0x000000ff0200720c */ /* 0x008fda0003f05270 */
[----:B------:R-:W-:Y:S05]  /*0520*/  @P0 BRA `(.L_x_9) ;  /* 0x0000000000500947 */ /* 0x000fea0003800000 */
[----:B------:R-:W3:Y:S01]  /*0530*/  S2UR UR4, SR_CgaCtaId ;  /* 0x00000000000479c3 */ /* 0x000ee20000008800 */
[----:B------:R-:W-:Y:S01]  /*0540*/  UMOV UR5, 0x400 ;  /* 0x0000040000057882 */ /* 0x000fe20000000000 */
[----:B------:R-:W-:Y:S01]  /*0550*/  UMOV UR8, 0x1 ;  /* 0x0000000100087882 */ /* 0x000fe20000000000 */
[----:B------:R-:W-:Y:S01]  /*0560*/  UMOV UR6, 0x2 ;  /* 0x0000000200067882 */ /* 0x000fe20000000000 */
[----:B------:R-:W-:-:S04]  /*0570*/  UIADD3 UR8, UPT, UPT, -UR8, 0x100000, URZ ;  /* 0x0010000008087890 */ /* 0x000fc8000fffe1ff */
[----:B------:R-:W-:Y:S02]  /*0580*/  USHF.L.U32 UR9, UR8, 0xb, URZ ;  /* 0x0000000b08097899 */ /* 0x000fe400080006ff */
[----:B------:R-:W-:Y:S02]  /*0590*/  USHF.L.U32 UR8, UR8, 0x1, URZ ;  /* 0x0000000108087899 */ /* 0x000fe400080006ff */
[----:B------:R-:W-:-:S04]  /*05a0*/  UIADD3 UR6, UPT, UPT, -UR6, 0x100000, URZ ;  /* 0x0010000006067890 */ /* 0x000fc8000fffe1ff */
[----:B------:R-:W-:Y:S02]  /*05b0*/  USHF.L.U32 UR7, UR6, 0xb, URZ ;  /* 0x0000000b06077899 */ /* 0x000fe400080006ff */
[----:B------:R-:W-:Y:S01]  /*05c0*/  USHF.L.U32 UR6, UR6, 0x1, URZ ;  /* 0x0000000106067899 */ /* 0x000fe200080006ff */
[----:B------:R-:W-:Y:S01]  /*05d0*/  ELECT P0, URZ, PT ;  /* 0x0000000000ff782f */ /* 0x000fe20003800000 */
[----:B---3--:R-:W-:Y:S01]  /*05e0*/  ULEA UR4, UR4, UR5, 0x18 ;  /* 0x0000000504047291 */ /* 0x008fe2000f8ec0ff */
[----:B------:R-:W3:Y:S11]  /*05f0*/  FENCE.VIEW.ASYNC.S ;  /* 0x00000000000073c6 */ /* 0x000ef60000000000 */
[----:B---3--:R3:W4:Y:S01]  /*0600*/  SYNCS.EXCH.64 URZ, [UR4], UR8 ;  /* 0x0000000804ff75b2 */ /* 0x0087220008000100 */
[----:B------:R3:W1:Y:S01]  /*0610*/  SYNCS.EXCH.64 URZ, [UR4+0x18], UR6 ;  /* 0x0000180604ff75b2 */ /* 0x0006620008000100 */
[----:B------:R3:W1:Y:S01]  /*0620*/  SYNCS.EXCH.64 URZ, [UR4+0x8], UR8 ;  /* 0x0000080804ff75b2 */ /* 0x0006620008000100 */
[----:B------:R3:W1:Y:S01]  /*0630*/  SYNCS.EXCH.64 URZ, [UR4+0x20], UR6 ;  /* 0x0000200604ff75b2 */ /* 0x0006620008000100 */
[----:B------:R3:W1:Y:S01]  /*0640*/  SYNCS.EXCH.64 URZ, [UR4+0x10], UR8 ;  /* 0x0000100804ff75b2 */ /* 0x0006620008000100 */
[----:B------:R3:W1:Y:S01]  /*0650*/  SYNCS.EXCH.64 URZ, [UR4+0x28], UR6 ;  /* 0x0000280604ff75b2 */ /* 0x0006620008000100 */
[----:B------:R-:W-:Y:S01]  /*0660*/  NOP ;  /* 0x0000000000007918 */ /* 0x000fe20000000000 */
.L_x_9:
[----:B------:R-:W2:Y:S01]  /*0670*/  SHFL.IDX PT, R2, R46, RZ, 0x1f ;  /* 0x00001fff2e027589 */ /* 0x000ea200000e0000 */
[----:B------:R-:W-:Y:S01]  /*0680*/  NOP ;  /* 0x0000000000007918 */ /* 0x000fe20000000000 */
[----:B--2---:R-:W-:-:S13]  /*0690*/  ISETP.NE.AND P0, PT, R2, 0x1, PT ;  /* 0x000000010200780c */ /* 0x004fda0003f05270 */
[----:B------:R-:W-:Y:S05]  /*06a0*/  @P0 BRA `(.L_x_10) ;  /* 0x0000000000500947 */ /* 0x000fea0003800000 */
[----:B---3--:R-:W2:Y:S01]  /*06b0*/  S2UR UR4, SR_CgaCtaId ;  /* 0x00000000000479c3 */ /* 0x008ea20000008800 */
        /* <DEDUP_REMOVED lines=10> */
[----:B--2---:R-:W-:Y:S01]  /*0760*/  ULEA UR4, UR4, UR5, 0x18 ;  /* 0x0000000504047291 */ /* 0x004fe2000f8ec0ff */
[----:B------:R-:W2:Y:S11]  /*0770*/  FENCE.VIEW.ASYNC.S ;  /* 0x00000000000073c6 */ /* 0x000eb60000000000 */
[----:B--2---:R2:W3:Y:S01]  /*0780*/  SYNCS.EXCH.64 URZ, [UR4+0x30], UR8 ;  /* 0x0000300804ff75b2 */ /* 0x0044e20008000100 */
[----:B------:R2:W1:Y:S01]  /*0790*/  SYNCS.EXCH.64 URZ, [UR4+0x48], UR6 ;  /* 0x0000480604ff75b2 */ /* 0x0004620008000100 */
[----:B------:R2:W1:Y:S01]  /*07a0*/  SYNCS.EXCH.64 URZ, [UR4+0x38], UR8 ;  /* 0x0000380804ff75b2 */ /* 0x0004620008000100 */
[----:B------:R2:W1:Y:S01]  /*07b0*/  SYNCS.EXCH.64 URZ, [UR4+0x50], UR6 ;  /* 0x0000500604ff75b2 */ /* 0x0004620008000100 */
[----:B------:R2:W1:Y:S01]  /*07c0*/  SYNCS.EXCH.64 URZ, [UR4+0x40], UR8 ;  /* 0x0000400804ff75b2 */ /* 0x0004620008000100 */
[----:B------:R2:W1:Y:S01]  /*07d0*/  SYNCS.EXCH.64 URZ, [UR4+0x58], UR6 ;  /* 0x0000580604ff75b2 */ /* 0x0004620008000100 */
[----:B------:R-:W-:Y:S01]  /*07e0*/  NOP ;  /* 0x0000000000007918 */ /* 0x000fe20000000000 */
.L_x_10:
[----:B------:R-:W4:Y:S01]  /*07f0*/  SHFL.IDX PT, R2, R46, RZ, 0x1f ;  /* 0x00001fff2e027589 */ /* 0x000f2200000e0000 */
[----:B------:R-:W-:Y:S01]  /*0800*/  NOP ;  /* 0x0000000000007918 */ /* 0x000fe20000000000 */
[----:B----4-:R-:W-:-:S13]  /*0810*/  ISETP.NE.AND P0, PT, R2, 0x3, PT ;  /* 0x000000030200780c */ /* 0x010fda0003f05270 */
[----:B------:R-:W-:Y:S05]  /*0820*/  @P0 BRA `(.L_x_11) ;  /* 0x0000000000300947 */ /* 0x000fea0003800000 */
[----:B--23--:R-:W2:Y:S01]  /*0830*/  S2UR UR4, SR_CgaCtaId ;  /* 0x00000000000479c3 */ /* 0x00cea20000008800 */
[----:B------:R-:W-:Y:S01]  /*0840*/  UMOV UR6, 0x400 ;  /* 0x0000040000067882 */ /* 0x000fe20000000000 */
[----:B------:R-:W-:Y:S01]  /*0850*/  UMOV UR5, 0x20 ;  /* 0x0000002000057882 */ /* 0x000fe20000000000 */
[----:B------:R-:W-:Y:S01]  /*0860*/  ELECT P0, URZ, PT ;  /* 0x0000000000ff782f */ /* 0x000fe20003800000 */
[----:B--2---:R-:W-:Y:S02]  /*0870*/  ULEA UR6, UR4, UR6, 0x18 ;  /* 0x0000000604067291 */ /* 0x004fe4000f8ec0ff */
[----:B------:R-:W-:-:S04]  /*0880*/  UIADD3 UR4, UPT, UPT, -UR5, 0x100000, URZ ;  /* 0x0010000005047890 */ /* 0x000fc8000fffe1ff */
[----:B------:R-:W-:Y:S02]  /*0890*/  USHF.L.U32 UR5, UR4, 0xb, URZ ;  /* 0x0000000b04057899 */ /* 0x000fe400080006ff */
[----:B------:R-:W-:Y:S01]  /*08a0*/  USHF.L.U32 UR4, UR4, 0x1, URZ ;  /* 0x0000000104047899 */ /* 0x000fe200080006ff */
[----:B------:R-:W2:Y:S11]  /*08b0*/  FENCE.VIEW.ASYNC.S ;  /* 0x00000000000073c6 */ /* 0x000eb60000000000 */
[----:B--2---:R4:W2:Y:S01]  /*08c0*/  SYNCS.EXCH.64 URZ, [UR6+0x60], UR4 ;  /* 0x0000600406ff75b2 */ /* 0x0048a20008000100 */
[----:B------:R4:W3:Y:S02]  /*08d0*/  SYNCS.EXCH.64 URZ, [UR6+0x68], UR4 ;  /* 0x0000680406ff75b2 */ /* 0x0008e40008000100 */
[----:B----4-:R-:W-:Y:S01]  /*08e0*/  NOP ;  /* 0x0000000000007918 */ /* 0x010fe20000000000 */
.L_x_11:
[----:B------:R-:W4:Y:S01]  /*08f0*/  SHFL.IDX PT, R2, R46, RZ, 0x1f ;  /* 0x00001fff2e027589 */ /* 0x000f2200000e0000 */
[----:B------:R-:W-:Y:S01]  /*0900*/  NOP ;  /* 0x0000000000007918 */ /* 0x000fe20000000000 */
[----:B----4-:R-:W-:-:S13]  /*0910*/  ISETP.NE.AND P0, PT, R2, 0x4, PT ;  /* 0x000000040200780c */ /* 0x010fda0003f05270 */
[----:B------:R-:W-:Y:S05]  /*0920*/  @P0 BRA `(.L_x_12) ;  /* 0x00000000004c0947 */ /* 0x000fea0003800000 */
[----:B--23--:R-:W2:Y:S01]  /*0930*/  S2UR UR6, SR_CgaCtaId ;  /* 0x00000000000679c3 */ /* 0x00cea20000008800 */
[----:B------:R-:W-:Y:S01]  /*0940*/  UMOV UR4, 0x1e0 ;  /* 0x000001e000047882 */ /* 0x000fe20000000000 */
[----:B------:R-:W-:Y:S01]  /*0950*/  UMOV UR5, 0x400 ;  /* 0x0000040000057882 */ /* 0x000fe20000000000 */
[----:B------:R-:W-:Y:S01]  /*0960*/  USEL UR4, UR4, 0x1a0, UP3 ;  /* 0x000001a004047887 */ /* 0x000fe20009800000 */
[----:B------:R-:W-:Y:S01]  /*0970*/  UMOV UR8, 0x1 ;  /* 0x0000000100087882 */ /* 0x000fe20000000000 */
[----:B------:R-:W-:Y:S01]  /*0980*/  ELECT P0, URZ, PT ;  /* 0x0000000000ff782f */ /* 0x000fe20003800000 */
[----:B------:R-:W-:-:S04]  /*0990*/  UIADD3 UR8, UPT, UPT, -UR8, 0x100000, URZ ;  /* 0x0010000008087890 */ /* 0x000fc8000fffe1ff */
[----:B------:R-:W-:Y:S02]  /*09a0*/  USHF.L.U32 UR9, UR8, 0xb, URZ ;  /* 0x0000000b08097899 */ /* 0x000fe400080006ff */
[----:B------:R-:W-:Y:S02]  /*09b0*/  USHF.L.U32 UR8, UR8, 0x1, URZ ;  /* 0x0000000108087899 */ /* 0x000fe400080006ff */
[----:B--2---:R-:W-:Y:S02]  /*09c0*/  ULEA UR6, UR6, UR5, 0x18 ;  /* 0x0000000506067291 */ /* 0x004fe4000f8ec0ff */
[----:B------:R-:W-:-:S04]  /*09d0*/  UIADD3 UR4, UPT, UPT, -UR4, 0x100000, URZ ;  /* 0x0010000004047890 */ /* 0x000fc8000fffe1ff */
[----:B------:R-:W-:Y:S02]  /*09e0*/  USHF.L.U32 UR5, UR4, 0xb, URZ ;  /* 0x0000000b04057899 */ /* 0x000fe400080006ff */
[----:B------:R-:W-:Y:S01]  /*09f0*/  USHF.L.U32 UR4, UR4, 0x1, URZ ;  /* 0x0000000104047899 */ /* 0x000fe200080006ff */
[----:B------:R-:W2:Y:S03]  /*0a00*/  FENCE.VIEW.ASYNC.S ;  /* 0x00000000000073c6 */ /* 0x000ea60000000000 */
[----:B--2---:R4:W2:Y:S08]  /*0a10*/  SYNCS.EXCH.64 URZ, [UR6+0x70], UR8 ;  /* 0x0000700806ff75b2 */ /* 0x0048b00008000100 */
[----:B------:R4:W3:Y:S01]  /*0a20*/  SYNCS.EXCH.64 URZ, [UR6+0x80], UR4 ;  /* 0x0000800406ff75b2 */ /* 0x0008e20008000100 */
[----:B------:R4:W1:Y:S01]  /*0a30*/  SYNCS.EXCH.64 URZ, [UR6+0x78], UR8 ;  /* 0x0000780806ff75b2 */ /* 0x0008620008000100 */
[----:B------:R4:W1:Y:S02]  /*0a40*/  SYNCS.EXCH.64 URZ, [UR6+0x88], UR4 ;  /* 0x0000880406ff75b2 */ /* 0x0008640008000100 */
[----:B----4-:R-:W-:Y:S01]  /*0a50*/  NOP ;  /* 0x0000000000007918 */ /* 0x010fe20000000000 */
.L_x_12:
[----:B------:R-:W4:Y:S01]  /*0a60*/  SHFL.IDX PT, R2, R46, RZ, 0x1f ;  /* 0x00001fff2e027589 */ /* 0x000f2200000e0000 */
[----:B------:R-:W-:Y:S01]  /*0a70*/  NOP ;  /* 0x0000000000007918 */ /* 0x000fe20000000000 */
[----:B----4-:R-:W-:-:S13]  /*0a80*/  ISETP.NE.AND P0, PT, R2, 0x5, PT ;  /* 0x000000050200780c */ /* 0x010fda0003f05270 */
[----:B------:R-:W-:Y:S05]  /*0a90*/  @P0 BRA `(.L_x_13) ;  /* 0x0000000000580947 */ /* 0x000fea0003800000 */
[----:B--23--:R-:W2:Y:S01]  /*0aa0*/  S2UR UR4, SR_CgaCtaId ;  /* 0x00000000000479c3 */ /* 0x00cea20000008800 */
        /* <DEDUP_REMOVED lines=12> */
[----:B--2---:R4:W2:Y:S01]  /*0b70*/  SYNCS.EXCH.64 URZ, [UR4+0x90], UR8 ;  /* 0x0000900804ff75b2 */ /* 0x0048a20008000100 */
[----:B------:R4:W3:Y:S01]  /*0b80*/  SYNCS.EXCH.64 URZ, [UR4+0xb0], UR6 ;  /* 0x0000b00604ff75b2 */ /* 0x0008e20008000100 */
[----:B------:R4:W1:Y:S01]  /*0b90*/  SYNCS.EXCH.64 URZ, [UR4+0x98], UR8 ;  /* 0x0000980804ff75b2 */ /* 0x0008620008000100 */
[----:B------:R4:W1:Y:S01]  /*0ba0*/  SYNCS.EXCH.64 URZ, [UR4+0xb8], UR6 ;  /* 0x0000b80604ff75b2 */ /* 0x0008620008000100 */
[----:B------:R4:W1:Y:S01]  /*0bb0*/  SYNCS.EXCH.64 URZ, [UR4+0xa0], UR8 ;  /* 0x0000a00804ff75b2 */ /* 0x0008620008000100 */
[----:B------:R4:W1:Y:S01]  /*0bc0*/  SYNCS.EXCH.64 URZ, [UR4+0xc0], UR6 ;  /* 0x0000c00604ff75b2 */ /* 0x0008620008000100 */
[----:B------:R4:W1:Y:S01]  /*0bd0*/  SYNCS.EXCH.64 URZ, [UR4+0xa8], UR8 ;  /* 0x0000a80804ff75b2 */ /* 0x0008620008000100 */
[----:B------:R4:W1:Y:S02]  /*0be0*/  SYNCS.EXCH.64 URZ, [UR4+0xc8], UR6 ;  /* 0x0000c80604ff75b2 */ /* 0x0008640008000100 */
[----:B----4-:R-:W-:Y:S01]  /*0bf0*/  NOP ;  /* 0x0000000000007918 */ /* 0x010fe20000000000 */
.L_x_13:
[----:B------:R-:W4:Y:S01]  /*0c00*/  SHFL.IDX PT, R2, R46, RZ, 0x1f ;  /* 0x00001fff2e027589 */ /* 0x000f2200000e0000 */
[----:B------:R-:W1:Y:S01]  /*0c10*/  S2UR UR54, SR_CgaCtaId ;  /* 0x00000000003679c3 */ /* 0x000e620000008800 */
[----:B------:R-:W-:Y:S01]  /*0c20*/  NOP ;  /* 0x0000000000007918 */ /* 0x000fe20000000000 */
[----:B----4-:R-:W-:-:S13]  /*0c30*/  ISETP.NE.AND P0, PT, R2, 0x3, PT ;  /* 0x000000030200780c */ /* 0x010fda0003f05270 */
[----:B-1----:R-:W-:Y:S05]  /*0c40*/  @P0 BRA `(.L_x_14) ;  /* 0x0000000000340947 */ /* 0x002fea0003800000 */
[----:B--23--:R-:W-:Y:S01]  /*0c50*/  UMOV UR4, 0x400 ;  /* 0x0000040000047882 */ /* 0x00cfe20000000000 */
[----:B------:R-:W-:Y:S01]  /*0c60*/  UMOV UR6, 0x20 ;  /* 0x0000002000067882 */ /* 0x000fe20000000000 */
[----:B------:R-:W-:Y:S02]  /*0c70*/  ULEA UR4, UR54, UR4, 0x18 ;  /* 0x0000000436047291 */ /* 0x000fe4000f8ec0ff */
[----:B------:R-:W-:-:S04]  /*0c80*/  UIADD3 UR6, UPT, UPT, -UR6, 0x100000, URZ ;  /* 0x0010000006067890 */ /* 0x000fc8000fffe1ff */
[----:B------:R-:W-:Y:S02]  /*0c90*/  USHF.L.U32 UR7, UR6, 0xb, URZ ;  /* 0x0000000b06077899 */ /* 0x000fe400080006ff */
[----:B------:R-:W-:Y:S01]  /*0ca0*/  USHF.L.U32 UR6, UR6, 0x1, URZ ;  /* 0x0000000106067899 */ /* 0x000fe200080006ff */
[----:B------:R-:W-:Y:S01]  /*0cb0*/  ELECT P0, URZ, PT ;  /* 0x0000000000ff782f */ /* 0x000fe20003800000 */
[----:B------:R-:W1:Y:S10]  /*0cc0*/  FENCE.VIEW.ASYNC.S ;  /* 0x00000000000073c6 */ /* 0x000e740000000000 */
[----:B-1----:R1:W4:Y:S01]  /*0cd0*/  SYNCS.EXCH.64 URZ, [UR4+0xd0], UR6 ;  /* 0x0000d00604ff75b2 */ /* 0x0023220008000100 */
[----:B------:R1:W2:Y:S01]  /*0ce0*/  SYNCS.EXCH.64 URZ, [UR4+0xe0], UR6 ;  /* 0x0000e00604ff75b2 */ /* 0x0002a20008000100 */
[----:B------:R1:W3:Y:S01]  /*0cf0*/  SYNCS.EXCH.64 URZ, [UR4+0xd8], UR6 ;  /* 0x0000d80604ff75b2 */ /* 0x0002e20008000100 */
[----:B------:R1:W1:Y:S01]  /*0d00*/  SYNCS.EXCH.64 URZ, [UR4+0xe8], UR6 ;  /* 0x0000e80604ff75b2 */ /* 0x0002620008000100 */
[----:B------:R-:W-:Y:S01]  /*0d10*/  NOP ;  /* 0x0000000000007918 */ /* 0x000fe20000000000 */
.L_x_14:
[----:B-123--:R-:W1:Y:S01]  /*0d20*/  LDCU UR4, c[0x0][0x36c] ;  /* 0x00006d80ff0477ac */ /* 0x00ee620008000800 */
[----:B------:R-:W-:Y:S01]  /*0d30*/  ISETP.NE.OR P3, PT, R0, 0x2, !P3 ;  /* 0x000000020000780c */ /* 0x000fe20005f65670 */
[----:B------:R-:W-:Y:S01]  /*0d40*/  NOP ;  /* 0x0000000000007918 */ /* 0x000fe20000000000 */
[----:B------:R-:W-:Y:S01]  /*0d50*/  LOP3.LUT R0, R55, 0x1f, RZ, 0xc0, !PT ;  /* 0x0000001f37007812 */ /* 0x000fe200078ec0ff */
[----:B------:R-:W-:Y:S02]  /*0d60*/  UISETP.NE.AND UP4, UPT, UR18, URZ, UPT ;  /* 0x000000ff1200728c */ /* 0x000fe4000bf85270 */
[----:B-1----:R-:W-:-:S09]  /*0d70*/  UISETP.EQ.U32.AND UP6, UPT, UR4, 0x1, UPT ;  /* 0x000000010400788c */ /* 0x002fd2000bfc2070 */
[----:B------:R-:W-:Y:S05]  /*0d80*/  BRA.U !UP6, `(.L_x_15) ;  /* 0x000000010e087547 */ /* 0x000fea000b800000 */
[----:B----4-:R-:W-:Y:S01]  /*0d90*/  UCGABAR_ARV ;  /* 0x00000000000079c7 */ /* 0x010fe20008000000 */
[----:B------:R-:W-:Y:S05]  /*0da0*/  BRA `(.L_x_16) ;  /* 0x0000000000047947 */ /* 0x000fea0003800000 */
.L_x_15:
[----:B----4-:R-:W-:Y:S01]  /*0db0*/  NOP ;  /* 0x0000000000007918 */ /* 0x010fe20000000000 */
.L_x_16:
[----:B------:R-:W1:Y:S01]  /*0dc0*/  S2UR UR26, SR_CTAID.X ;  /* 0x00000000001a79c3 */ /* 0x000e620000002500 */
[----:B------:R-:W-:-:S05]  /*0dd0*/  CS2R.32 R48, SR_CgaSize ;  /* 0x0000000000307805 */ /* 0x000fca0000008a00 */
[----:B------:R-:W-:-:S05]  /*0de0*/  IMAD R48, R48, -0xa0, RZ ;  /* 0xffffff6030307824 */ /* 0x000fca00078e02ff */
[----:B------:R-:W-:-:S14]  /*0df0*/  R2UR UR5, R48 ;  /* 0x00000000300572ca */ /* 0x000fdc00000e0000 */
[----:B------:R-:W2:Y:S01]  /*0e00*/  LDCU UR5, c[0x0][UR5+0x2b0] ;  /* 0x00005600050577ac */ /* 0x000ea20008000800 */
[----:B------:R-:W-:-:S05]  /*0e10*/  CS2R.32 R48, SR_CgaSize ;  /* 0x0000000000307805 */ /* 0x000fca0000008a00 */
[----:B------:R-:W-:-:S05]  /*0e20*/  IMAD R48, R48, -0xa0, RZ ;  /* 0xffffff6030307824 */ /* 0x000fca00078e02ff */
[----:B------:R-:W-:-:S14]  /*0e30*/  R2UR UR4, R48 ;  /* 0x00000000300472ca */ /* 0x000fdc00000e0000 */
[----:B------:R-:W3:Y:S01]  /*0e40*/  LDCU UR4, c[0x0][UR4+0x2b4] ;  /* 0x00005680040477ac */ /* 0x000ee20008000800 */
[----:B------:R-:W4:Y:S01]  /*0e50*/  S2UR UR30, SR_CTAID.Y ;  /* 0x00000000001e79c3 */ /* 0x000f220000002600 */
[----:B------:R-:W-:-:S05]  /*0e60*/  CS2R.32 R48, SR_CgaSize ;  /* 0x0000000000307805 */ /* 0x000fca0000008a00 */
[----:B------:R-:W-:-:S05]  /*0e70*/  IMAD R48, R48, -0xa0, RZ ;  /* 0xffffff6030307824 */ /* 0x000fca00078e02ff */
[----:B------:R-:W-:-:S14]  /*0e80*/  R2UR UR6, R48 ;  /* 0x00000000300672ca */ /* 0x000fdc00000e0000 */
[----:B------:R-:W3:Y:S01]  /*0e90*/  LDCU UR6, c[0x0][UR6+0x2a0] ;  /* 0x00005400060677ac */ /* 0x000ee20008000800 */
[----:B------:R-:W-:-:S05]  /*0ea0*/  CS2R.32 R48, SR_CgaSize ;  /* 0x0000000000307805 */ /* 0x000fca0000008a00 */
[----:B------:R-:W-:-:S05]  /*0eb0*/  IMAD R48, R48, -0xa0, RZ ;  /* 0xffffff6030307824 */ /* 0x000fca00078e02ff */
[----:B------:R-:W-:-:S14]  /*0ec0*/  R2UR UR7, R48 ;  /* 0x00000000300772ca */ /* 0x000fdc00000e0000 */
[----:B------:R-:W3:Y:S01]  /*0ed0*/  LDCU UR7, c[0x0][UR7+0x2a4] ;  /* 0x00005480070777ac */ /* 0x000ee20008000800 */
[----:B------:R-:W-:Y:S01]  /*0ee0*/  USHF.L.U32 UR24, UR54, 0xa, URZ ;  /* 0x0000000a36187899 */ /* 0x000fe200080006ff */
[----:B------:R-:W3:Y:S01]  /*0ef0*/  LDCU UR19, c[0x0][0xb24] ;  /* 0x00016480ff1377ac */ /* 0x000ee20008000800 */
[----:B------:R-:W3:Y:S01]  /*0f00*/  LDCU UR42, c[0x0][0xb24] ;  /* 0x00016480ff2a77ac */ /* 0x000ee20008000800 */
[----:B-1----:R-:W-:Y:S01]  /*0f10*/  I2FP.F32.U32 R3, UR26 ;  /* 0x0000001a00037c45 */ /* 0x002fe20008201000 */
[----:B------:R-:W1:Y:S04]  /*0f20*/  LDCU UR22, c[0x0][0xb30] ;  /* 0x00016600ff1677ac */ /* 0x000e680008000800 */
[----:B--2---:R-:W-:Y:S01]  /*0f30*/  FMUL R3, R3, UR5 ;  /* 0x0000000503037c20 */ /* 0x004fe20008400000 */
[----:B------:R-:W-:Y:S01]  /*0f40*/  ULOP3.LUT UR24, UR24, 0x400, URZ, 0xc0, !UPT ;  /* 0x0000040018187892 */ /* 0x000fe2000f8ec0ff */
[----:B----4-:R-:W-:-:S04]  /*0f50*/  I2FP.F32.U32 R2, UR30 ;  /* 0x0000001e00027c45 */ /* 0x010fc80008201000 */
[----:B------:R-:W2:Y:S01]  /*0f60*/  F2I.U32.TRUNC.NTZ R3, R3 ;  /* 0x0000000300037305 */ /* 0x000ea2000020f000 */
[----:B---3--:R-:W-:-:S07]  /*0f70*/  FMUL R2, R2, UR4 ;  /* 0x0000000402027c20 */ /* 0x008fce0008400000 */
[----:B------:R-:W3:Y:S01]  /*0f80*/  F2I.U32.TRUNC.NTZ R2, R2 ;  /* 0x0000000200027305 */ /* 0x000ee2000020f000 */
[----:B--2---:R-:W-:Y:S02]  /*0f90*/  R2UR UR5, R3 ;  /* 0x00000000030572ca */ /* 0x004fe400000e0000 */
[----:B---3--:R-:W-:Y:S02]  /*0fa0*/  R2UR UR4, R2 ;  /* 0x00000000020472ca */ /* 0x008fe400000e0000 */
[----:B------:R-:W-:-:S09]  /*0fb0*/  PRMT R2, RZ, 0x7610, R2 ;  /* 0x00007610ff027816 */ /* 0x000fd20000000002 */
[----:B------:R-:W-:-:S04]  /*0fc0*/  UIADD3 UR5, UPT, UPT, -UR5, URZ, URZ ;  /* 0x000000ff05057290 */ /* 0x000fc8000fffe1ff */
[----:B------:R-:W-:Y:S02]  /*0fd0*/  UIMAD UR5, UR6, UR5, UR26 ;  /* 0x00000005060572a4 */ /* 0x000fe4000f8e021a */
[----:B------:R-:W-:-:S04]  /*0fe0*/  UIADD3 UR4, UPT, UPT, -UR4, URZ, URZ ;  /* 0x000000ff04047290 */ /* 0x000fc8000fffe1ff */
[----:B------:R-:W-:Y:S01]  /*0ff0*/  IMAD.U32 R48, RZ, RZ, UR5 ;  /* 0x00000005ff307e24 */ /* 0x000fe2000f8e00ff */
[----:B------:R-:W-:-:S06]  /*1000*/  UIMAD UR4, UR7, UR4, UR30 ;  /* 0x00000004070472a4 */ /* 0x000fcc000f8e021e */
[----:B------:R-:W-:Y:S01]  /*1010*/  IMAD.U32 R47, RZ, RZ, UR4 ;  /* 0x00000004ff2f7e24 */ /* 0x000fe2000f8e00ff */
[----:B-1----:R-:W-:Y:S06]  /*1020*/  BRA.U UP4, `(.L_x_17) ;  /* 0x00000001042c7547 */ /* 0x002fec000b800000 */
[----:B------:R-:W-:Y:S02]  /*1030*/  R2UR UR4, R47 ;  /* 0x000000002f0472ca */ /* 0x000fe400000e0000 */
[----:B------:R-:W-:-:S11]  /*1040*/  R2UR UR6, R48 ;  /* 0x00000000300672ca */ /* 0x000fd600000e0000 */
[----:B------:R-:W-:-:S04]  /*1050*/  UISETP.NE.AND UP0, UPT, UR4, URZ, UPT ;  /* 0x000000ff0400728c */ /* 0x000fc8000bf05270 */
[----:B------:R-:W-:-:S04]  /*1060*/  UISETP.EQ.OR UP0, UPT, UR6, URZ, !UP0 ;  /* 0x000000ff0600728c */ /* 0x000fc8000c702670 */
[----:B------:R-:W-:Y:S02]  /*1070*/  USEL UR5, URZ, 0x1, !UP0 ;  /* 0x00000001ff057887 */ /* 0x000fe4000c000000 */
[----:B------:R-:W-:-:S04]  /*1080*/  UISETP.NE.AND UP0, UPT, UR4, URZ, UPT ;  /* 0x000000ff0400728c */ /* 0x000fc8000bf05270 */
[----:B------:R-:W-:Y:S02]  /*1090*/  USEL UR4, URZ, 0x2, UP0 ;  /* 0x00000002ff047887 */ /* 0x000fe40008000000 */
[----:B------:R-:W-:-:S04]  /*10a0*/  UISETP.NE.AND UP0, UPT, UR6, 0x1, UPT ;  /* 0x000000010600788c */ /* 0x000fc8000bf05270 */
[----:B------:R-:W-:-:S04]  /*10b0*/  USEL UR4, UR4, 0x2, UP0 ;  /* 0x0000000204047887 */ /* 0x000fc80008000000 */
[----:B------:R-:W-:-:S06]  /*10c0*/  UIADD3 UR4, UPT, UPT, UR5, UR4, URZ ;  /* 0x0000000405047290 */ /* 0x000fcc000fffe0ff */
[----:B------:R-:W-:-:S07]  /*10d0*/  IMAD.U32 R2, RZ, RZ, UR4 ;  /* 0x00000004ff027e24 */ /* 0x000fce000f8e00ff */
.L_x_17:
[----:B------:R-:W1:Y:S01]  /*10e0*/  S2UR UR36, SR_CTAID.Z ;  /* 0x00000000002479c3 */ /* 0x000e620000002700 */
[----:B------:R-:W-:-:S09]  /*10f0*/  UISETP.GE.AND UP0, UPT, UR19, 0x1, UPT ;  /* 0x000000011300788c */ /* 0x000fd2000bf06270 */
[----:B------:R-:W-:Y:S05]  /*1100*/  BRA.U !UP0, `(.L_x_18) ;  /* 0x0000000108d07547 */ /* 0x000fea000b800000 */
[----:B------:R-:W2:Y:S01]  /*1110*/  LDCU UR20, c[0x0][0xb0c] ;  /* 0x00016180ff1477ac */ /* 0x000ea20008000800 */
[----:B------:R-:W3:Y:S01]  /*1120*/  LDCU.128 UR12, c[0x0][0xb10] ;  /* 0x00016200ff0c77ac */ /* 0x000ee20008000c00 */
[----:B------:R-:W4:Y:S01]  /*1130*/  LDCU UR6, c[0x0][0x370] ;  /* 0x00006e00ff0677ac */ /* 0x000f220008000800 */
[----:B------:R-:W1:Y:S01]  /*1140*/  LDCU UR7, c[0x0][0x374] ;  /* 0x00006e80ff0777ac */ /* 0x000e620008000800 */
[----:B------:R-:W1:Y:S01]  /*1150*/  LDCU UR21, c[0x0][0xb20] ;  /* 0x00016400ff1577ac */ /* 0x000e620008000800 */
[----:B--2---:R-:W-:Y:S02]  /*1160*/  UISETP.NE.AND UP0, UPT, UR20, 0x1, UPT ;  /* 0x000000011400788c */ /* 0x004fe4000bf05270 */
[----:B---3--:R-:W-:Y:S01]  /*1170*/  UIMAD.WIDE.U32 UR4, UR26, UR12, URZ ;  /* 0x0000000c1a0472a5 */ /* 0x008fe2000f8e00ff */
[----:B------:R-:W2:Y:S01]  /*1180*/  LDCU.64 UR8, c[0x0][0xb28] ;  /* 0x00016500ff0877ac */ /* 0x000ea20008000a00 */
[----:B----4-:R-:W-:Y:S02]  /*1190*/  UIMAD.WIDE.U32 UR10, UR6, UR12, URZ ;  /* 0x0000000c060a72a5 */ /* 0x010fe4000f8e00ff */
[----:B------:R-:W-:-:S02]  /*11a0*/  USHF.R.U32.HI UR5, URZ, UR13, UR5 ;  /* 0x0000000dff057299 */ /* 0x000fc40008011605 */
[----:B------:R-:W-:Y:S02]  /*11b0*/  UISETP.NE.AND UP2, UPT, UR19, 0x1, UPT ;  /* 0x000000011300788c */ /* 0x000fe4000bf45270 */
[----:B------:R-:W-:Y:S01]  /*11c0*/  USEL UR5, UR26, UR5, !UP0 ;  /* 0x000000051a057287 */ /* 0x000fe2000c000000 */
[----:B------:R-:W-:Y:S01]  /*11d0*/  UMOV UR10, UR11 ;  /* 0x0000000b000a7c82 */ /* 0x000fe20008000000 */
[----:B------:R-:W-:Y:S02]  /*11e0*/  UIMAD.WIDE.U32 UR16, UR30, UR15, URZ ;  /* 0x0000000f1e1072a5 */ /* 0x000fe4000f8e00ff */
[----:B------:R-:W-:Y:S02]  /*11f0*/  @UP0 USHF.R.U32.HI UR6, URZ, UR13, UR10 ;  /* 0x0000000dff060299 */ /* 0x000fe4000801160a */
[----:B------:R-:W-:Y:S02]  /*1200*/  UISETP.NE.AND UP0, UPT, UR14, 0x1, UPT ;  /* 0x000000010e00788c */ /* 0x000fe4000bf05270 */
[----:B-1----:R-:W-:-:S02]  /*1210*/  UIMAD.WIDE.U32 UR10, UR7, UR15, URZ ;  /* 0x0000000f070a72a5 */ /* 0x002fc4000f8e00ff */
[----:B--2---:R-:W-:Y:S01]  /*1220*/  UIMAD.WIDE.U32 UR12, UR6, UR8, URZ ;  /* 0x00000008060c72a5 */ /* 0x004fe2000f8e00ff */
[----:B------:R-:W-:Y:S02]  /*1230*/  UMOV UR4, UR17 ;  /* 0x0000001100047c82 */ /* 0x000fe40008000000 */
[----:B------:R-:W-:Y:S02]  /*1240*/  USHF.R.U32.HI UR4, URZ, UR21, UR4 ;  /* 0x00000015ff047299 */ /* 0x000fe40008011604 */
[----:B------:R-:W-:Y:S02]  /*1250*/  UMOV UR10, UR11 ;  /* 0x0000000b000a7c82 */ /* 0x000fe40008000000 */
[----:B------:R-:W-:Y:S01]  /*1260*/  UMOV UR12, UR13 ;  /* 0x0000000d000c7c82 */ /* 0x000fe20008000000 */
[----:B------:R-:W-:Y:S02]  /*1270*/  @UP0 USHF.R.U32.HI UR7, URZ, UR21, UR10 ;  /* 0x00000015ff070299 */ /* 0x000fe4000801160a */
[----:B------:R-:W-:-:S02]  /*1280*/  USEL UR4, UR30, UR4, !UP0 ;  /* 0x000000041e047287 */ /* 0x000fc4000c000000 */
[----:B------:R-:W-:Y:S02]  /*1290*/  UIMAD.WIDE.U32 UR10, UR7, UR8, URZ ;  /* 0x00000008070a72a5 */ /* 0x000fe4000f8e00ff */
[----:B------:R-:W-:Y:S02]  /*12a0*/  @UP2 USHF.R.U32.HI UR6, URZ, UR9, UR12 ;  /* 0x00000009ff062299 */ /* 0x000fe4000801160c */
[----:B------:R-:W-:-:S03]  /*12b0*/  UIMAD.WIDE.U32 UR12, UR4, UR8, URZ ;  /* 0x00000008040c72a5 */ /* 0x000fc6000f8e00ff */
[----:B------:R-:W-:Y:S02]  /*12c0*/  UMOV UR10, UR11 ;  /* 0x0000000b000a7c82 */ /* 0x000fe40008000000 */
[----:B------:R-:W-:Y:S02]  /*12d0*/  @UP2 USHF.R.U32.HI UR7, URZ, UR9, UR10 ;  /* 0x00000009ff072299 */ /* 0x000fe4000801160a */
[----:B------:R-:W-:Y:S02]  /*12e0*/  UIMAD UR10, UR6, UR19, URZ ;  /* 0x00000013060a72a4 */ /* 0x000fe4000f8e02ff */
[----:B------:R-:W-:-:S04]  /*12f0*/  UIMAD UR7, UR7, UR19, URZ ;  /* 0x00000013070772a4 */ /* 0x000fc8000f8e02ff */
[----:B------:R-:W-:-:S03]  /*1300*/  UISETP.GE.AND UP0, UPT, UR4, UR7, UPT ;  /* 0x000000070400728c */ /* 0x000fc6000bf06270 */
[----:B------:R-:W-:Y:S01]  /*1310*/  UMOV UR7, UR13 ;  /* 0x0000000d00077c82 */ /* 0x000fe20008000000 */
[----:B------:R-:W-:Y:S02]  /*1320*/  UISETP.GE.OR UP0, UPT, UR5, UR10, UP0 ;  /* 0x0000000a0500728c */ /* 0x000fe40008706670 */
[----:B------:R-:W-:Y:S02]  /*1330*/  UIMAD.WIDE.U32 UR10, UR5, UR8, URZ ;  /* 0x00000008050a72a5 */ /* 0x000fe4000f8e00ff */
[----:B------:R-:W-:Y:S02]  /*1340*/  USHF.R.U32.HI UR7, URZ, UR9, UR7 ;  /* 0x00000009ff077299 */ /* 0x000fe40008011607 */
[----:B------:R-:W-:Y:S02]  /*1350*/  UIADD3 UR10, UPT, UPT, -UR4, URZ, URZ ;  /* 0x000000ff040a7290 */ /* 0x000fe4000fffe1ff */
[----:B------:R-:W-:Y:S02]  /*1360*/  USEL UR7, UR4, UR7, !UP2 ;  /* 0x0000000704077287 */ /* 0x000fe4000d000000 */
[----:B------:R-:W-:Y:S01]  /*1370*/  UIMAD UR10, UR14, UR10, UR30 ;  /* 0x0000000a0e0a72a4 */ /* 0x000fe2000f8e021e */
[----:B------:R-:W-:Y:S01]  /*1380*/  @!UP0 UMOV UR8, UR11 ;  /* 0x0000000b00088c82 */ /* 0x000fe20008000000 */
[----:B------:R-:W-:-:S02]  /*1390*/  UIADD3 UR11, UPT, UPT, -UR5, URZ, URZ ;  /* 0x000000ff050b7290 */ /* 0x000fc4000fffe1ff */
[----:B------:R-:W-:Y:S02]  /*13a0*/  @!UP0 USHF.R.U32.HI UR8, URZ, UR9, UR8 ;  /* 0x00000009ff088299 */ /* 0x000fe40008011608 */
[----:B------:R-:W-:Y:S02]  /*13b0*/  UIADD3 UR9, UPT, UPT, -UR7, URZ, URZ ;  /* 0x000000ff07097290 */ /* 0x000fe4000fffe1ff */
[----:B------:R-:W-:Y:S02]  /*13c0*/  @!UP0 USEL UR8, UR5, UR8, !UP2 ;  /* 0x0000000805088287 */ /* 0x000fe4000d000000 */
[----:B------:R-:W-:Y:S02]  /*13d0*/  UIMAD UR9, UR19, UR9, UR4 ;  /* 0x00000009130972a4 */ /* 0x000fe4000f8e0204 */
[----:B------:R-:W-:Y:S02]  /*13e0*/  @!UP0 UIADD3 UR7, UPT, UPT, UR7, -UR8, URZ ;  /* 0x8000000807078290 */ /* 0x000fe4000fffe0ff */
[----:B------:R-:W-:-:S02]  /*13f0*/  @!UP0 UIMAD UR6, UR9, UR6, UR8 ;  /* 0x00000006090682a4 */ /* 0x000fc4000f8e0208 */
[----:B------:R-:W-:Y:S02]  /*1400*/  @!UP0 UIMAD UR4, UR7, UR19, UR5 ;  /* 0x00000013070482a4 */ /* 0x000fe4000f8e0205 */
[----:B------:R-:W-:Y:S02]  /*1410*/  UIMAD UR26, UR20, UR11, UR26 ;  /* 0x0000000b141a72a4 */ /* 0x000fe4000f8e021a */
[----:B------:R-:W-:Y:S01]  /*1420*/  UIMAD UR30, UR4, UR14, UR10 ;  /* 0x0000000e041e72a4 */ /* 0x000fe2000f8e020a */
[----:B------:R-:W-:Y:S02]  /*1430*/  @!UP0 UMOV UR5, UR6 ;  /* 0x0000000600058c82 */ /* 0x000fe40008000000 */
[----:B------:R-:W-:-:S12]  /*1440*/  UIMAD UR26, UR5, UR20, UR26 ;  /* 0x00000014051a72a4 */ /* 0x000fd8000f8e021a */
.L_x_18:
[----:B------:R-:W-:-:S09]  /*1450*/  UISETP.NE.AND UP0, UPT, UR22, 0x1, UPT ;  /* 0x000000011600788c */ /* 0x000fd2000bf05270 */
[----:B------:R-:W-:Y:S05]  /*1460*/  BRA.U UP0, `(.L_x_19) ;  /* 0x0000000100407547 */ /* 0x000fea000b800000 */
[----:B------:R-:W2:Y:S01]  /*1470*/  LDCU.128 UR8, c[0x0][0xb10] ;  /* 0x00016200ff0877ac */ /* 0x000ea20008000c00 */
[----:B------:R-:W3:Y:S01]  /*1480*/  LDCU UR12, c[0x0][0xb0c] ;  /* 0x00016180ff0c77ac */ /* 0x000ee20008000800 */
[----:B------:R-:W4:Y:S01]  /*1490*/  LDCU UR13, c[0x0][0xb20] ;  /* 0x00016400ff0d77ac */ /* 0x000f220008000800 */
[----:B--2---:R-:W-:Y:S02]  /*14a0*/  UIMAD.WIDE.U32 UR4, UR26, UR8, URZ ;  /* 0x000000081a0472a5 */ /* 0x004fe4000f8e00ff */
[----:B------:R-:W-:Y:S02]  /*14b0*/  UIMAD.WIDE.U32 UR6, UR30, UR11, URZ ;  /* 0x0000000b1e0672a5 */ /* 0x000fe4000f8e00ff */
[----:B---3--:R-:W-:Y:S02]  /*14c0*/  UISETP.NE.AND UP0, UPT, UR12, 0x1, UPT ;  /* 0x000000010c00788c */ /* 0x008fe4000bf05270 */
[----:B------:R-:W-:-:S03]  /*14d0*/  USHF.R.U32.HI UR5, URZ, UR9, UR5 ;  /* 0x00000009ff057299 */ /* 0x000fc60008011605 */
[----:B------:R-:W-:Y:S01]  /*14e0*/  UMOV UR4, UR7 ;  /* 0x0000000700047c82 */ /* 0x000fe20008000000 */
[----:B------:R-:W-:Y:S02]  /*14f0*/  USEL UR5, UR26, UR5, !UP0 ;  /* 0x000000051a057287 */ /* 0x000fe4000c000000 */
[----:B------:R-:W-:Y:S02]  /*1500*/  UISETP.NE.AND UP0, UPT, UR10, 0x1, UPT ;  /* 0x000000010a00788c */ /* 0x000fe4000bf05270 */
[----:B----4-:R-:W-:-:S04]  /*1510*/  USHF.R.U32.HI UR4, URZ, UR13, UR4 ;  /* 0x0000000dff047299 */ /* 0x010fc80008011604 */
[----:B------:R-:W-:-:S04]  /*1520*/  USEL UR4, UR30, UR4, !UP0 ;  /* 0x000000041e047287 */ /* 0x000fc8000c000000 */
[----:B------:R-:W-:Y:S02]  /*1530*/  UIADD3 UR6, UPT, UPT, UR5, -UR4, URZ ;  /* 0x8000000405067290 */ /* 0x000fe4000fffe0ff */
[----:B------:R-:W-:Y:S02]  /*1540*/  UIADD3 UR4, UPT, UPT, -UR5, UR4, URZ ;  /* 0x0000000405047290 */ /* 0x000fe4000fffe1ff */
[----:B------:R-:W-:Y:S02]  /*1550*/  UIMAD UR30, UR6, UR10, UR30 ;  /* 0x0000000a061e72a4 */ /* 0x000fe4000f8e021e */
[----:B------:R-:W-:-:S12]  /*1560*/  UIMAD UR26, UR4, UR12, UR26 ;  /* 0x0000000c041a72a4 */ /* 0x000fd8000f8e021a */
.L_x_19:
[----:B------:R-:W-:Y:S01]  /*1570*/  UISETP.NE.AND UP0, UPT, UR18, 0x2, UPT ;  /* 0x000000021200788c */ /* 0x000fe2000bf05270 */
[----:B------:R-:W-:Y:S09]  /*1580*/  BRA.U !UP6, `(.L_x_20) ;  /* 0x000000010e0c7547 */ /* 0x000ff2000b800000 */
[----:B------:R-:W-:Y:S01]  /*1590*/  UCGABAR_WAIT ;  /* 0x0000000000007dc7 */ /* 0x000fe20008000000 */
[----:B------:R-:W-:Y:S01]  /*15a0*/  CCTL.IVALL ;  /* 0x00000000ff00798f */ /* 0x000fe20002000000 */
[----:B------:R-:W-:Y:S05]  /*15b0*/  BRA `(.L_x_21) ;  /* 0x0000000000047947 */ /* 0x000fea0003800000 */
.L_x_20:
[----:B------:R-:W-:Y:S06]  /*15c0*/  BAR.SYNC.DEFER_BLOCKING 0x0 ;  /* 0x0000000000007b1d */ /* 0x000fec0000010000 */
.L_x_21:
[----:B------:R-:W-:Y:S05]  /*15d0*/  BRA.U UP0, `(.L_x_22) ;  /* 0x0000001100ac7547 */ /* 0x000fea000b800000 */
[----:B------:R-:W2:Y:S01]  /*15e0*/  LDCU UR6, c[0x0][0x38c] ;  /* 0x00007180ff0677ac */ /* 0x000ea20008000800 */
[----:B------:R-:W-:Y:S01]  /*15f0*/  PLOP3.LUT P1, PT, PT, PT, UP3, 0x80, 0x8 ;  /* 0x000000000008781c */ /* 0x000fe20003f2f038 */
[----:B------:R-:W-:Y:S01]  /*1600*/  IMAD.MOV.U32 R12, RZ, RZ, 0x1 ;  /* 0x00000001ff0c7424 */ /* 0x000fe200078e00ff */
[----:B------:R-:W-:Y:S01]  /*1610*/  ISETP.EQ.OR P2, PT, R0, RZ, P3 ;  /* 0x000000ff0000720c */ /* 0x000fe20001f42670 */
[----:B------:R-:W-:Y:S01]  /*1620*/  UISETP.NE.AND UP1, UPT, UR18, URZ, UPT ;  /* 0x000000ff1200728c */ /* 0x000fe2000bf25270 */
[----:B------:R-:W-:Y:S01]  /*1630*/  PLOP3.LUT P1, PT, P1, PT, PT, 0x8, 0x80 ;  /* 0x000000000080781c */ /* 0x000fe20000f2e170 */
[----:B------:R-:W-:Y:S01]  /*1640*/  USEL UR25, URZ, 0x1, UP5 ;  /* 0x00000001ff197887 */ /* 0x000fe2000a800000 */
[----:B------:R-:W-:Y:S01]  /*1650*/  CS2R R10, SRZ ;  /* 0x00000000000a7805 */ /* 0x000fe2000001ff00 */
[----:B------:R-:W-:Y:S01]  /*1660*/  IMAD.MOV.U32 R9, RZ, RZ, RZ ;  /* 0x000000ffff097224 */ /* 0x000fe200078e00ff */
[----:B------:R-:W3:Y:S01]  /*1670*/  LDCU UR39, c[0x0][0x370] ;  /* 0x00006e00ff2777ac */ /* 0x000ee20008000800 */
[----:B------:R-:W-:Y:S01]  /*1680*/  IMAD.MOV.U32 R8, RZ, RZ, 0x1 ;  /* 0x00000001ff087424 */ /* 0x000fe200078e00ff */
[----:B------:R-:W4:Y:S01]  /*1690*/  LDCU.64 UR28, c[0x0][0x348] ;  /* 0x00006900ff1c77ac */ /* 0x000f220008000a00 */
[----:B------:R-:W-:-:S02]  /*16a0*/  USHF.R.U32.HI UR44, URZ, 0x5, UR24 ;  /* 0x00000005ff2c7899 */ /* 0x000fc40008011618 */
[----:B--2---:R-:W-:Y:S02]  /*16b0*/  UIADD3 UR5, UPT, UPT, UR6, 0x1f, URZ ;  /* 0x0000001f06057890 */ /* 0x004fe4000fffe0ff */
[----:B------:R-:W-:Y:S02]  /*16c0*/  UIADD3 UR45, UPT, UPT, UR6, 0x3e, URZ ;  /* 0x0000003e062d7890 */ /* 0x000fe4000fffe0ff */
[----:B------:R-:W-:Y:S01]  /*16d0*/  USHF.R.S32.HI UR4, URZ, 0x1f, UR5 ;  /* 0x0000001fff047899 */ /* 0x000fe20008011405 */
[----:B------:R-:W2:Y:S03]  /*16e0*/  LDCU UR38, c[0x0][0x374] ;  /* 0x00006e80ff2677ac */ /* 0x000ea60008000800 */
[----:B------:R-:W-:Y:S02]  /*16f0*/  ULEA.HI UR4, UR4, UR5, URZ, 0x5 ;  /* 0x0000000504047291 */ /* 0x000fe4000f8f28ff */
[----:B------:R-:W-:-:S02]  /*1700*/  USEL UR25, UR25, 0x2, UP1 ;  /* 0x0000000219197887 */ /* 0x000fc40008800000 */
[----:B------:R-:W-:Y:S02]  /*1710*/  USHF.R.S32.HI UR41, URZ, 0x5, UR4 ;  /* 0x00000005ff297899 */ /* 0x000fe40008011404 */
[----:B------:R-:W-:Y:S02]  /*1720*/  UIADD3 UR4, UPT, UPT, UR6, -0x1, URZ ;  /* 0xffffffff06047890 */ /* 0x000fe4000fffe0ff */
[----:B------:R-:W-:Y:S02]  /*1730*/  UISETP.LT.U32.AND UP0, UPT, UR41, 0x3, UPT ;  /* 0x000000032900788c */ /* 0x000fe4000bf01070 */
[----:B------:R-:W-:Y:S02]  /*1740*/  UISETP.GE.U32.AND UP2, UPT, UR4, -0x3f, UPT ;  /* 0xffffffc10400788c */ /* 0x000fe4000bf46070 */
[----:B------:R-:W-:Y:S01]  /*1750*/  USEL UR40, UR41, 0x3, UP0 ;  /* 0x0000000329287887 */ /* 0x000fe20008000000 */
[----:B------:R-:W-:-:S03]  /*1760*/  UMOV UR5, URZ ;  /* 0x000000ff00057c82 */ /* 0x000fc60008000000 */
[----:B------:R-:W-:Y:S02]  /*1770*/  UIADD3 UR21, UPT, UPT, UR40, -0x1, URZ ;  /* 0xffffffff28157890 */ /* 0x000fe4000fffe0ff */
[----:B------:R-:W-:-:S03]  /*1780*/  UIADD3 UR43, UPT, UPT, UR41, -UR40, URZ ;  /* 0x80000028292b7290 */ /* 0x000fc6000fffe0ff */
[----:B------:R-:W-:-:S04]  /*1790*/  @UP2 UIADD3 UR21, UPT, UPT, UR40, URZ, URZ ;  /* 0x000000ff28152290 */ /* 0x000fc8000fffe0ff */
[----:B--234-:R-:W-:-:S12]  /*17a0*/  UIADD3 UR21, UPT, UPT, UR21, 0x1, URZ ;  /* 0x0000000115157890 */ /* 0x01cfd8000fffe0ff */
.L_x_42:
[----:B------:R-:W-:Y:S01]  /*17b0*/  UISETP.NE.AND UP0, UPT, UR54, URZ, UPT ;  /* 0x000000ff3600728c */ /* 0x000fe2000bf05270 */
[----:B------:R-:W2:Y:S08]  /*17c0*/  S2UR UR54, SR_CgaCtaId ;  /* 0x00000000003679c3 */ /* 0x000eb00000008800 */
[----:B------:R-:W-:Y:S05]  /*17d0*/  BRA.U UP0, `(.L_x_23) ;  /* 0x0000000100347547 */ /* 0x000fea000b800000 */
[----:B------:R-:W3:Y:S01]  /*17e0*/  S2R R0, SR_CgaCtaId ;  /* 0x0000000000007919 */ /* 0x000ee20000008800 */
[----:B------:R-:W-:-:S04]  /*17f0*/  MOV R2, 0x400 ;  /* 0x0000040000027802 */ /* 0x000fc80000000f00 */
[----:B---3--:R-:W-:Y:S02]  /*1800*/  LEA R0, R0, R2, 0x18 ;  /* 0x0000000200007211 */ /* 0x008fe400078ec0ff */
[----:B------:R-:W-:-:S03]  /*1810*/  SHF.L.U32 R2, R8, 0x1f, RZ ;  /* 0x0000001f08027819 */ /* 0x000fc600000006ff */
[----:B------:R-:W-:-:S04]  /*1820*/  IMAD R0, R9, 0x8, R0 ;  /* 0x0000000809007824 */ /* 0x000fc800078e0200 */
[----:B------:R-:W3:Y:S02]  /*1830*/  SYNCS.PHASECHK.TRANS64.TRYWAIT P0, [R0+URZ+0xe0], R2 ;  /* 0x0000e002000075a7 */ /* 0x000ee400080011ff */
[----:B---3--:R-:W-:Y:S05]  /*1840*/  @!P0 BRA `(.L_x_24) ;  /* 0x0000005800f88947 */ /* 0x008fea0003800000 */
.L_x_121:
[----:B------:R-:W-:Y:S01]  /*1850*/  VIADD R9, R9, 0x1 ;  /* 0x0000000109097836 */ /* 0x000fe20000000000 */
[----:B------:R3:W-:Y:S04]  /*1860*/  SYNCS.ARRIVE.TRANS64.A1T0 RZ, [R0+URZ+0xd0], RZ ;  /* 0x0000d0ff00ff79a7 */ /* 0x0007e800081000ff */
[----:B------:R-:W-:-:S04]  /*1870*/  ISETP.NE.AND P0, PT, R9, 0x2, PT ;  /* 0x000000020900780c */ /* 0x000fc80003f05270 */
[----:B------:R-:W-:Y:S02]  /*1880*/  SEL R9, R9, RZ, P0 ;  /* 0x000000ff09097207 */ /* 0x000fe40000000000 */
[----:B---3--:R-:W-:-:S04]  /*1890*/  SEL R0, RZ, 0x1, P0 ;  /* 0x00000001ff007807 */ /* 0x008fc80000000000 */
[----:B------:R-:W-:-:S07]  /*18a0*/  LOP3.LUT R8, R8, R0, RZ, 0x3c, !PT ;  /* 0x0000000008087212 */ /* 0x000fce00078e3cff */
.L_x_23:
[----:B------:R-:W-:Y:S01]  /*18b0*/  UMOV UR6, 0x400 ;  /* 0x0000040000067882 */ /* 0x000fe20000000000 */
[----:B------:R-:W-:Y:S01]  /*18c0*/  SHF.L.U32 R0, R12, 0x1f, RZ ;  /* 0x0000001f0c007819 */ /* 0x000fe200000006ff */
[----:B--2---:R-:W-:Y:S02]  /*18d0*/  ULEA UR6, UR54, UR6, 0x18 ;  /* 0x0000000636067291 */ /* 0x004fe4000f8ec0ff */
[----:B------:R-:W-:Y:S02]  /*18e0*/  UISETP.GE.U32.AND UP0, UPT, UR45, 0x3f, UPT ;  /* 0x0000003f2d00788c */ /* 0x000fe4000bf06070 */
[----:B------:R-:W-:Y:S02]  /*18f0*/  ULEA UR4, UR5, UR6, 0x3 ;  /* 0x0000000605047291 */ /* 0x000fe4000f8e18ff */
[----:B------:R-:W-:Y:S02]  /*1900*/  USHF.L.U32 UR35, UR26, 0x6, URZ ;  /* 0x000000061a237899 */ /* 0x000fe400080006ff */
[----:B------:R-:W-:Y:S01]  /*1910*/  ULEA UR11, UR30, UR44, 0x6 ;  /* 0x0000002c1e0b7291 */ /* 0x000fe2000f8e30ff */
[----:B------:R-:W-:-:S04]  /*1920*/  UMOV UR13, URZ ;  /* 0x000000ff000d7c82 */ /* 0x000fc80008000000 */
[----:B------:R2:W3:Y:S01]  /*1930*/  SYNCS.PHASECHK.TRANS64.TRYWAIT P0, [UR4+0x18], R0 ;  /* 0x00001800ff0075a7 */ /* 0x0004e20008001104 */
[----:B------:R-:W-:Y:S06]  /*1940*/  BRA.U !UP0, `(.L_x_25) ;  /* 0x0000000108c07547 */ /* 0x000fec000b800000 */
[----:B------:R-:W-:Y:S01]  /*1950*/  UMOV UR7, URZ ;  /* 0x000000ff00077c82 */ /* 0x000fe20008000000 */
[----:B------:R-:W-:-:S05]  /*1960*/  UMOV UR4, UR5 ;  /* 0x0000000500047c82 */ /* 0x000fca0008000000 */
.L_x_31:
[----:B------:R-:W-:Y:S01]  /*1970*/  ULEA UR33, UR4, UR6, 0x3 ;  /* 0x0000000604217291 */ /* 0x000fe2000f8e18ff */
[----:B---3--:R-:W-:Y:S01]  /*1980*/  @!P3 MOV R2, 0x2000 ;  /* 0x000020000002b802 */ /* 0x008fe20000000f00 */
[----:B-1-34-:R-:W-:Y:S10]  /*1990*/  @P0 BRA `(.L_x_26) ;  /* 0x00000000000c0947 */ /* 0x01aff40003800000 */
[----:B------:R-:W-:-:S04]  /*19a0*/  SHF.L.U32 R3, R12, 0x1f, RZ ;  /* 0x0000001f0c037819 */ /* 0x000fc800000006ff */
[----:B------:R-:W3:Y:S02]  /*19b0*/  SYNCS.PHASECHK.TRANS64.TRYWAIT P0, [UR33+0x18], R3 ;  /* 0x00001803ff0075a7 */ /* 0x000ee40008001121 */
[----:B---3--:R-:W-:Y:S05]  /*19c0*/  @!P0 BRA `(.L_x_27) ;  /* 0x0000005800ac8947 */ /* 0x008fea0003800000 */
.L_x_26:
[----:B------:R3:W-:Y:S01]  /*19d0*/  @!P3 SYNCS.ARRIVE.TRANS64 RZ, [UR33], R2 ;  /* 0x00000002ffffb9a7 */ /* 0x0007e20008000021 */
[----:B------:R-:W-:-:S04]  /*19e0*/  ULOP3.LUT UR5, UR25, 0x2, URZ, 0xfc, !UPT ;  /* 0x0000000219057892 */ /* 0x000fc8000f8efcff */
[----:B------:R-:W-:-:S09]  /*19f0*/  UISETP.NE.AND UP0, UPT, UR5, 0x2, UPT ;  /* 0x000000020500788c */ /* 0x000fd2000bf05270 */
[----:B------:R-:W-:Y:S05]  /*1a00*/  BRA.U UP0, `(.L_x_28) ;  /* 0x0000000100047547 */ /* 0x000fea000b800000 */
[----:B-1----:R-:W-:Y:S05]  /*1a10*/  BPT.TRAP 0x1 ;  /* 0x000000040000795c */ /* 0x002fea0000300000 */
.L_x_28:
[----:B------:R-:W-:Y:S04]  /*1a20*/  BSSY.RECONVERGENT B0, `(.L_x_29) ;  /* 0x0000003000007945 */ /* 0x000fe80003800200 */
[----:B------:R-:W-:Y:S05]  /*1a30*/  @P2 BRA `(.L_x_30) ;  /* 0x0000000000042947 */ /* 0x000fea0003800000 */
[----:B-1----:R-:W-:Y:S05]  /*1a40*/  BPT.TRAP 0x1 ;  /* 0x000000040000795c */ /* 0x002fea0000300000 */
.L_x_30:
[----:B-1----:R-:W-:Y:S05]  /*1a50*/  BSYNC.RECONVERGENT B0 ;  /* 0x0000000000007941 */ /* 0x002fea0003800200 */
.L_x_29:
[----:B------:R-:W-:Y:S02]  /*1a60*/  UIADD3 UR5, UPT, UPT, UR4, 0x1, URZ ;  /* 0x0000000104057890 */ /* 0x000fe4000fffe0ff */
[----:B------:R-:W-:Y:S02]  /*1a70*/  ULEA UR32, UR4, UR6, 0xc ;  /* 0x0000000604207291 */ /* 0x000fe4000f8e60ff */
[----:B------:R-:W-:Y:S02]  /*1a80*/  UISETP.NE.AND UP0, UPT, UR5, 0x3, UPT ;  /* 0x000000030500788c */ /* 0x000fe4000bf05270 */
[----:B------:R-:W-:Y:S02]  /*1a90*/  USHF.L.U32 UR34, UR7, 0x5, URZ ;  /* 0x0000000507227899 */ /* 0x000fe400080006ff */
[----:B------:R-:W-:Y:S02]  /*1aa0*/  USEL UR9, URZ, 0x1, UP0 ;  /* 0x00000001ff097887 */ /* 0x000fe40008000000 */
[----:B------:R-:W-:-:S02]  /*1ab0*/  USEL UR5, UR5, URZ, UP0 ;  /* 0x000000ff05057287 */ /* 0x000fc40008000000 */
[----:B------:R-:W-:Y:S02]  /*1ac0*/  UIADD3 UR14, UP0, UPT, UR28, 0x180, URZ ;  /* 0x000001801c0e7890 */ /* 0x000fe4000ff1e0ff */
[----:B------:R-:W-:Y:S01]  /*1ad0*/  ULEA UR8, UR5, UR6, 0x3 ;  /* 0x0000000605087291 */ /* 0x000fe2000f8e18ff */
[----:B------:R-:W-:Y:S01]  /*1ae0*/  LOP3.LUT R12, R12, UR9, RZ, 0x3c, !PT ;  /* 0x000000090c0c7c12 */ /* 0x000fe2000f8e3cff */
[----:B------:R-:W-:Y:S02]  /*1af0*/  ULEA UR4, UR4, UR24, 0xb ;  /* 0x0000001804047291 */ /* 0x000fe4000f8e58ff */
[----:B------:R-:W-:Y:S01]  /*1b00*/  UIADD3 UR7, UPT, UPT, UR7, 0x1, URZ ;  /* 0x0000000107077890 */ /* 0x000fe2000fffe0ff */
[----:B--2---:R-:W-:Y:S01]  /*1b10*/  SHF.L.U32 R0, R12, 0x1f, RZ ;  /* 0x0000001f0c007819 */ /* 0x004fe200000006ff */
[----:B------:R-:W-:Y:S02]  /*1b20*/  UIADD3 UR16, UP1, UPT, UR28, 0x80, URZ ;  /* 0x000000801c107890 */ /* 0x000fe4000ff3e0ff */
[----:B------:R-:W-:Y:S01]  /*1b30*/  UIADD3.X UR15, UPT, UPT, URZ, UR29, URZ, UP0, !UPT ;  /* 0x0000001dff0f7290 */ /* 0x000fe200087fe4ff */
[----:B------:R4:W1:Y:S01]  /*1b40*/  SYNCS.PHASECHK.TRANS64.TRYWAIT P0, [UR8+0x18], R0 ;  /* 0x00001800ff0075a7 */ /* 0x0008620008001108 */
[----:B------:R-:W-:-:S02]  /*1b50*/  ULEA UR4, UR4, UR6, 0x1 ;  /* 0x0000000604047291 */ /* 0x000fc4000f8e08ff */
[----:B------:R-:W-:Y:S02]  /*1b60*/  UISETP.NE.AND UP0, UPT, UR7, UR21, UPT ;  /* 0x000000150700728c */ /* 0x000fe4000bf05270 */
[----:B------:R-:W-:Y:S02]  /*1b70*/  UIADD3.X UR17, UPT, UPT, URZ, UR29, URZ, UP1, !UPT ;  /* 0x0000001dff117290 */ /* 0x000fe40008ffe4ff */
[----:B------:R-:W-:Y:S02]  /*1b80*/  UIADD3 UR32, UPT, UPT, UR32, 0x3400, URZ ;  /* 0x0000340020207890 */ /* 0x000fe4000fffe0ff */
[----:B------:R-:W-:Y:S01]  /*1b90*/  UIADD3 UR8, UPT, UPT, UR4, 0x6400, URZ ;  /* 0x0000640004087890 */ /* 0x000fe2000fffe0ff */
[----:B------:R-:W-:Y:S01]  /*1ba0*/  UMOV UR18, 0x0 ;  /* 0x0000000000127882 */ /* 0x000fe20000000000 */
[----:B------:R-:W-:Y:S01]  /*1bb0*/  UMOV UR19, 0x10000000 ;  /* 0x1000000000137882 */ /* 0x000fe20000000000 */
[----:B------:R-:W-:Y:S01]  /*1bc0*/  UMOV UR4, 0x30000 ;  /* 0x0003000000047882 */ /* 0x000fe20000000000 */
[----:B------:R-:W-:Y:S01]  /*1bd0*/  UMOV UR12, UR36 ;  /* 0x00000024000c7c82 */ /* 0x000fe20008000000 */
[----:B------:R-:W-:Y:S01]  /*1be0*/  UMOV UR9, UR33 ;  /* 0x0000002100097c82 */ /* 0x000fe20008000000 */
[----:B------:R-:W-:Y:S01]  /*1bf0*/  UMOV UR10, UR34 ;  /* 0x00000022000a7c82 */ /* 0x000fe20008000000 */
[----:B------:R-:W-:Y:S01]  /*1c00*/  UTMALDG.3D [UR32], [UR16], desc[UR18] ;  /* 0x00001220100075b4 */ /* 0x000fe20008011000 */
[----:B------:R-:W-:Y:S01]  /*1c10*/  UMOV UR13, UR21 ;  /* 0x00000015000d7c82 */ /* 0x000fe20008000000 */
[----:B------:R2:W-:Y:S02]  /*1c20*/  UTMALDG.3D.MULTICAST [UR8], [UR14], UR4, desc[UR18] ;  /* 0x000012080e0073b4 */ /* 0x0005e40008011804 */
[----:B--2---:R-:W-:Y:S01]  /*1c30*/  UMOV UR4, UR5 ;  /* 0x0000000500047c82 */ /* 0x004fe20008000000 */
[----:B------:R-:W-:Y:S05]  /*1c40*/  BRA.U UP0, `(.L_x_31) ;  /* 0xfffffffd00487547 */ /* 0x000fea000b83ffff */
.L_x_25:
[----:B------:R-:W-:Y:S01]  /*1c50*/  ULEA UR4, UR5, UR6, 0x3 ;  /* 0x0000000605047291 */ /* 0x000fe2000f8e18ff */
[----:B--2-4-:R-:W-:Y:S01]  /*1c60*/  SHF.L.U32 R0, R12, 0x1f, RZ ;  /* 0x0000001f0c007819 */ /* 0x014fe200000006ff */
[----:B------:R-:W-:Y:S01]  /*1c70*/  @!P1 SYNCS.ARRIVE.TRANS64.A1T0 RZ, [UR6+0x68], RZ ;  /* 0x000068ffffff99a7 */ /* 0x000fe20008100006 */
[----:B------:R-:W-:-:S06]  /*1c80*/  UISETP.GT.AND UP0, UPT, UR41, UR40, UPT ;  /* 0x000000282900728c */ /* 0x000fcc000bf04270 */
[----:B-1-3--:R1:W2:Y:S03]  /*1c90*/  SYNCS.PHASECHK.TRANS64.TRYWAIT P0, [UR4+0x18], R0 ;  /* 0x00001800ff0075a7 */ /* 0x00a2a60008001104 */
[----:B------:R-:W-:Y:S05]  /*1ca0*/  BRA.U !UP0, `(.L_x_32) ;  /* 0x0000000108c47547 */ /* 0x000fea000b800000 */
[----:B------:R-:W-:Y:S01]  /*1cb0*/  UIADD3 UR26, UPT, UPT, UR43, UR13, URZ ;  /* 0x0000000d2b1a7290 */ /* 0x000fe2000fffe0ff */
[----:B------:R-:W-:-:S11]  /*1cc0*/  UMOV UR4, UR5 ;  /* 0x0000000500047c82 */ /* 0x000fd60008000000 */
.L_x_38:
[----:B------:R-:W-:Y:S01]  /*1cd0*/  ULEA UR17, UR4, UR6, 0x3 ;  /* 0x0000000604117291 */ /* 0x000fe2000f8e18ff */
[----:B--2---:R-:W-:Y:S01]  /*1ce0*/  @!P3 MOV R2, 0x2000 ;  /* 0x000020000002b802 */ /* 0x004fe20000000f00 */
[----:B--2-4-:R-:W-:Y:S10]  /*1cf0*/  @P0 BRA `(.L_x_33) ;  /* 0x00000000000c0947 */ /* 0x014ff40003800000 */
[----:B------:R-:W-:-:S04]  /*1d00*/  SHF.L.U32 R3, R12, 0x1f, RZ ;  /* 0x0000001f0c037819 */ /* 0x000fc800000006ff */
[----:B------:R-:W2:Y:S02]  /*1d10*/  SYNCS.PHASECHK.TRANS64.TRYWAIT P0, [UR17+0x18], R3 ;  /* 0x00001803ff0075a7 */ /* 0x000ea40008001111 */
[----:B--2---:R-:W-:Y:S05]  /*1d20*/  @!P0 BRA `(.L_x_34) ;  /* 0x0000005400ec8947 */ /* 0x004fea0003800000 */
.L_x_33:
[----:B------:R2:W-:Y:S01]  /*1d30*/  @!P3 SYNCS.ARRIVE.TRANS64 RZ, [UR17], R2 ;  /* 0x00000002ffffb9a7 */ /* 0x0005e20008000011 */
[----:B------:R-:W-:-:S04]  /*1d40*/  ULOP3.LUT UR5, UR25, 0x2, URZ, 0xfc, !UPT ;  /* 0x0000000219057892 */ /* 0x000fc8000f8efcff */
[----:B------:R-:W-:-:S09]  /*1d50*/  UISETP.NE.AND UP0, UPT, UR5, 0x2, UPT ;  /* 0x000000020500788c */ /* 0x000fd2000bf05270 */
[----:B------:R-:W-:Y:S05]  /*1d60*/  BRA.U UP0, `(.L_x_35) ;  /* 0x0000000100047547 */ /* 0x000fea000b800000 */
[----:B------:R-:W-:Y:S05]  /*1d70*/  BPT.TRAP 0x1 ;  /* 0x000000040000795c */ /* 0x000fea0000300000 */
.L_x_35:
[----:B------:R-:W-:Y:S04]  /*1d80*/  BSSY.RECONVERGENT B0, `(.L_x_36) ;  /* 0x0000003000007945 */ /* 0x000fe80003800200 */
[----:B------:R-:W-:Y:S05]  /*1d90*/  @P2 BRA `(.L_x_37) ;  /* 0x0000000000042947 */ /* 0x000fea0003800000 */
[----:B------:R-:W-:Y:S05]  /*1da0*/  BPT.TRAP 0x1 ;  /* 0x000000040000795c */ /* 0x000fea0000300000 */
.L_x_37:
[----:B------:R-:W-:Y:S05]  /*1db0*/  BSYNC.RECONVERGENT B0 ;  /* 0x0000000000007941 */ /* 0x000fea0003800200 */
.L_x_36:
[----:B------:R-:W-:Y:S02]  /*1dc0*/  UIADD3 UR5, UPT, UPT, UR4, 0x1, URZ ;  /* 0x0000000104057890 */ /* 0x000fe4000fffe0ff */
[----:B------:R-:W-:Y:S02]  /*1dd0*/  ULEA UR16, UR4, UR6, 0xc ;  /* 0x0000000604107291 */ /* 0x000fe4000f8e60ff */
[----:B------:R-:W-:Y:S02]  /*1de0*/  UISETP.NE.AND UP0, UPT, UR5, 0x3, UPT ;  /* 0x000000030500788c */ /* 0x000fe4000bf05270 */
[----:B------:R-:W-:Y:S02]  /*1df0*/  ULEA UR4, UR4, UR24, 0xb ;  /* 0x0000001804047291 */ /* 0x000fe4000f8e58ff */
[----:B------:R-:W-:Y:S02]  /*1e00*/  USEL UR8, URZ, 0x1, UP0 ;  /* 0x00000001ff087887 */ /* 0x000fe40008000000 */
[----:B------:R-:W-:-:S02]  /*1e10*/  USEL UR5, UR5, URZ, UP0 ;  /* 0x000000ff05057287 */ /* 0x000fc40008000000 */
[----:B------:R-:W-:Y:S02]  /*1e20*/  UIADD3 UR22, UP1, UPT, UR28, 0x80, URZ ;  /* 0x000000801c167890 */ /* 0x000fe4000ff3e0ff */
[----:B------:R-:W-:Y:S01]  /*1e30*/  UIADD3 UR14, UP0, UPT, UR28, 0x180, URZ ;  /* 0x000001801c0e7890 */ /* 0x000fe2000ff1e0ff */
[----:B------:R-:W-:Y:S01]  /*1e40*/  LOP3.LUT R12, R12, UR8, RZ, 0x3c, !PT ;  /* 0x000000080c0c7c12 */ /* 0x000fe2000f8e3cff */
[----:B------:R-:W-:Y:S02]  /*1e50*/  ULEA UR4, UR4, UR6, 0x1 ;  /* 0x0000000604047291 */ /* 0x000fe4000f8e08ff */
[----:B------:R-:W-:Y:S01]  /*1e60*/  ULEA UR7, UR5, UR6, 0x3 ;  /* 0x0000000605077291 */ /* 0x000fe2000f8e18ff */
[----:B-1----:R-:W-:Y:S01]  /*1e70*/  SHF.L.U32 R0, R12, 0x1f, RZ ;  /* 0x0000001f0c007819 */ /* 0x002fe200000006ff */
[----:B------:R-:W-:Y:S02]  /*1e80*/  USHF.L.U32 UR18, UR13, 0x5, URZ ;  /* 0x000000050d127899 */ /* 0x000fe400080006ff */
[----:B------:R-:W-:-:S02]  /*1e90*/  UIADD3 UR16, UPT, UPT, UR16, 0x3400, URZ ;  /* 0x0000340010107890 */ /* 0x000fc4000fffe0ff */
[----:B------:R-:W-:Y:S02]  /*1ea0*/  UIADD3.X UR23, UPT, UPT, URZ, UR29, URZ, UP1, !UPT ;  /* 0x0000001dff177290 */ /* 0x000fe40008ffe4ff */
[----:B------:R-:W-:Y:S01]  /*1eb0*/  UIADD3 UR8, UPT, UPT, UR4, 0x6400, URZ ;  /* 0x0000640004087890 */ /* 0x000fe2000fffe0ff */
[----:B------:R3:W4:Y:S01]  /*1ec0*/  SYNCS.PHASECHK.TRANS64.TRYWAIT P0, [UR7+0x18], R0 ;  /* 0x00001800ff0075a7 */ /* 0x0007220008001107 */
[----:B------:R-:W-:Y:S01]  /*1ed0*/  UIADD3.X UR15, UPT, UPT, URZ, UR29, URZ, UP0, !UPT ;  /* 0x0000001dff0f7290 */ /* 0x000fe200087fe4ff */
[----:B------:R-:W-:Y:S01]  /*1ee0*/  UMOV UR30, 0x0 ;  /* 0x00000000001e7882 */ /* 0x000fe20000000000 */
[----:B------:R-:W-:Y:S01]  /*1ef0*/  UMOV UR31, 0x10000000 ;  /* 0x10000000001f7882 */ /* 0x000fe20000000000 */
[----:B------:R-:W-:Y:S01]  /*1f00*/  UMOV UR19, UR35 ;  /* 0x0000002300137c82 */ /* 0x000fe20008000000 */
[----:B------:R-:W-:Y:S01]  /*1f10*/  UMOV UR20, UR36 ;  /* 0x0000002400147c82 */ /* 0x000fe20008000000 */
[----:B------:R-:W-:Y:S01]  /*1f20*/  UMOV UR7, 0x30000 ;  /* 0x0003000000077882 */ /* 0x000fe20000000000 */
[----:B------:R-:W-:Y:S01]  /*1f30*/  UMOV UR12, UR36 ;  /* 0x00000024000c7c82 */ /* 0x000fe20008000000 */
[----:B------:R-:W-:Y:S01]  /*1f40*/  UMOV UR9, UR17 ;  /* 0x0000001100097c82 */ /* 0x000fe20008000000 */
[----:B------:R-:W-:Y:S01]  /*1f50*/  UMOV UR10, UR18 ;  /* 0x00000012000a7c82 */ /* 0x000fe20008000000 */
[----:B------:R3:W-:Y:S01]  /*1f60*/  UTMALDG.3D [UR16], [UR22], desc[UR30] ;  /* 0x00001e10160075b4 */ /* 0x0007e20008011000 */
[----:B------:R-:W-:Y:S01]  /*1f70*/  UIADD3 UR13, UPT, UPT, UR13, 0x1, URZ ;  /* 0x000000010d0d7890 */ /* 0x000fe2000fffe0ff */
[----:B------:R-:W-:-:S03]  /*1f80*/  UMOV UR4, UR5 ;  /* 0x0000000500047c82 */ /* 0x000fc60008000000 */
[----:B------:R-:W-:Y:S01]  /*1f90*/  UISETP.NE.AND UP0, UPT, UR13, UR26, UPT ;  /* 0x0000001a0d00728c */ /* 0x000fe2000bf05270 */
[----:B------:R3:W-:Y:S08]  /*1fa0*/  UTMALDG.3D.MULTICAST [UR8], [UR14], UR7, desc[UR30] ;  /* 0x00001e080e0073b4 */ /* 0x0007f00008011807 */
[----:B---3--:R-:W-:Y:S05]  /*1fb0*/  BRA.U UP0, `(.L_x_38) ;  /* 0xfffffffd00447547 */ /* 0x008fea000b83ffff */
.L_x_32:
[C---:B------:R-:W-:Y:S01]  /*1fc0*/  LEA R3, R11.reuse, UR6, 0x3 ;  /* 0x000000060b037c11 */ /* 0x040fe2000f8e18ff */
[----:B------:R-:W-:Y:S01]  /*1fd0*/  NOP ;  /* 0x0000000000007918 */ /* 0x000fe20000000000 */
[----:B-1----:R-:W-:Y:S02]  /*1fe0*/  SHF.L.U32 R0, R10, 0x1f, RZ ;  /* 0x0000001f0a007819 */ /* 0x002fe400000006ff */
[----:B------:R-:W-:Y:S02]  /*1ff0*/  LEA R4, R11, UR6, 0x4 ;  /* 0x000000060b047c11 */ /* 0x000fe4000f8e20ff */
[----:B--2-4-:R-:W1:Y:S02]  /*2000*/  SYNCS.PHASECHK.TRANS64.TRYWAIT P0, [R3+URZ+0x70], R0 ;  /* 0x00007000030075a7 */ /* 0x014e6400080011ff */
[----:B-1----:R-:W-:Y:S05]  /*2010*/  @!P0 BRA `(.L_x_39) ;  /* 0x0000005400488947 */ /* 0x002fea0003800000 */
.L_x_124:
[----:B------:R-:W2:Y:S01]  /*2020*/  LDS.128 R4, [R4+0x100] ;  /* 0x0001000004047984 */ /* 0x000ea20000000c00 */
[----:B------:R-:W-:Y:S01]  /*2030*/  UISETP.GE.AND UP0, UPT, UR42, 0x1, UPT ;  /* 0x000000012a00788c */ /* 0x000fe2000bf06270 */
[----:B------:R-:W-:Y:S01]  /*2040*/  @!PT LDS RZ, [RZ] ;  /* 0x00000000fffff984 */ /* 0x000fe20000000800 */
[----:B------:R-:W-:Y:S01]  /*2050*/  @!PT LDS RZ, [RZ] ;  /* 0x00000000fffff984 */ /* 0x000fe20000000800 */
[----:B------:R-:W-:Y:S01]  /*2060*/  @!PT LDS RZ, [RZ] ;  /* 0x00000000fffff984 */ /* 0x000fe20000000800 */
[----:B------:R-:W-:Y:S01]  /*2070*/  @!PT LDS RZ, [RZ] ;  /* 0x00000000fffff984 */ /* 0x000fe20000000800 */
[----:B------:R3:W-:Y:S06]  /*2080*/  MEMBAR.ALL.CTA ;  /* 0x0000000000007992 */ /* 0x0007ec0000008000 */
[----:B---3--:R-:W3:Y:S01]  /*2090*/  FENCE.VIEW.ASYNC.S ;  /* 0x00000000000073c6 */ /* 0x008ee20000000000 */
[----:B--2---:R-:W-:-:S13]  /*20a0*/  LOP3.LUT P0, RZ, R6, 0x1, RZ, 0xc0, !PT ;  /* 0x0000000106ff7812 */ /* 0x004fda000780c0ff */
[----:B---3--:R-:W-:Y:S01]  /*20b0*/  VOTEU.ANY UP1, P0 ;  /* 0x0000000000ff7886 */ /* 0x008fe20000020100 */
[----:B------:R-:W-:-:S13]  /*20c0*/  PLOP3.LUT P0, PT, PT, PT, UP1, 0x80, 0x8 ;  /* 0x000000000008781c */ /* 0x000fda0003f0f018 */
[----:B-1----:R-:W-:Y:S02]  /*20d0*/  @P0 LOP3.LUT R0, R5, 0xffff, RZ, 0xc0, !PT ;  /* 0x0000ffff05000812 */ /* 0x002fe400078ec0ff */
[----:B------:R-:W-:Y:S02]  /*20e0*/  @P0 MOV R2, R4 ;  /* 0x0000000400020202 */ /* 0x000fe40000000f00 */
[----:B------:R-:W-:Y:S01]  /*20f0*/  @P0 R2UR UR7, R0 ;  /* 0x00000000000702ca */ /* 0x000fe200000e0000 */
[----:B------:R-:W-:Y:S01]  /*2100*/  VIADD R0, R3, 0x80 ;  /* 0x0000008003007836 */ /* 0x000fe20000000000 */
[----:B------:R-:W-:Y:S02]  /*2110*/  @P0 SHF.R.U32.HI R4, RZ, 0x10, R5 ;  /* 0x00000010ff040819 */ /* 0x000fe40000011605 */
[----:B------:R-:W-:Y:S02]  /*2120*/  @P0 R2UR UR8, R2 ;  /* 0x00000000020802ca */ /* 0x000fe400000e0000 */
[----:B------:R-:W-:-:S02]  /*2130*/  PRMT R0, RZ, 0x654, R0 ;  /* 0x00000654ff007816 */ /* 0x000fc40000000000 */
[----:B------:R-:W-:Y:S02]  /*2140*/  @P0 R2UR UR4, R4 ;  /* 0x00000000040402ca */ /* 0x000fe400000e0000 */
[----:B------:R1:W-:Y:S03]  /*2150*/  SYNCS.ARRIVE.TRANS64.RED.A1T0 RZ, [R0+URZ], RZ ;  /* 0x000000ff00ff79a7 */ /* 0x0003e600081004ff */
[----:B------:R-:W-:-:S04]  /*2160*/  @UP1 UMOV UR27, UR7 ;  /* 0x00000007001b1c82 */ /* 0x000fc80008000000 */
[----:B------:R-:W-:-:S04]  /*2170*/  @UP1 UMOV UR37, UR8 ;  /* 0x0000000800251c82 */ /* 0x000fc80008000000 */
[----:B------:R-:W-:Y:S01]  /*2180*/  @UP1 UMOV UR36, UR4 ;  /* 0x0000000400241c82 */ /* 0x000fe20008000000 */
[----:B------:R-:W-:Y:S05]  /*2190*/  BRA.U !UP0, `(.L_x_40) ;  /* 0x0000000108d47547 */ /* 0x000fea000b800000 */
[----:B------:R-:W2:Y:S01]  /*21a0*/  LDCU.128 UR12, c[0x0][0xb10] ;  /* 0x00016200ff0c77ac */ /* 0x000ea20008000c00 */
[----:B------:R-:W3:Y:S01]  /*21b0*/  LDCU UR26, c[0x0][0xb20] ;  /* 0x00016400ff1a77ac */ /* 0x000ee20008000800 */
[----:B------:R-:W4:Y:S01]  /*21c0*/  LDCU UR20, c[0x0][0xb0c] ;  /* 0x00016180ff1477ac */ /* 0x000f220008000800 */
[----:B------:R-:W1:Y:S01]  /*21d0*/  LDCU.64 UR10, c[0x0][0xb28] ;  /* 0x00016500ff0a77ac */ /* 0x000e620008000a00 */
[----:B------:R-:W-:Y:S02]  /*21e0*/  UISETP.NE.AND UP3, UPT, UR42, 0x1, UPT ;  /* 0x000000012a00788c */ /* 0x000fe4000bf65270 */
[----:B--2---:R-:W-:Y:S02]  /*21f0*/  UIMAD.WIDE.U32 UR16, UR38, UR15, URZ ;  /* 0x0000000f261072a5 */ /* 0x004fe4000f8e00ff */
[----:B------:R-:W-:Y:S02]  /*2200*/  UIMAD.WIDE.U32 UR8, UR39, UR12, URZ ;  /* 0x0000000c270872a5 */ /* 0x000fe4000f8e00ff */
[----:B------:R-:W-:-:S02]  /*2210*/  UISETP.NE.AND UP0, UPT, UR14, 0x1, UPT ;  /* 0x000000010e00788c */ /* 0x000fc4000bf05270 */
[----:B------:R-:W-:Y:S01]  /*2220*/  UIMAD.WIDE.U32 UR22, UR27, UR15, URZ ;  /* 0x0000000f1b1672a5 */ /* 0x000fe2000f8e00ff */
[----:B------:R-:W-:Y:S02]  /*2230*/  UMOV UR16, UR17 ;  /* 0x0000001100107c82 */ /* 0x000fe40008000000 */
[----:B------:R-:W-:Y:S01]  /*2240*/  UMOV UR8, UR9 ;  /* 0x0000000900087c82 */ /* 0x000fe20008000000 */
[----:B---3--:R-:W-:Y:S02]  /*2250*/  USHF.R.U32.HI UR16, URZ, UR26, UR16 ;  /* 0x0000001aff107299 */ /* 0x008fe40008011610 */
[----:B----4-:R-:W-:Y:S02]  /*2260*/  UISETP.NE.AND UP2, UPT, UR20, 0x1, UPT ;  /* 0x000000011400788c */ /* 0x010fe4000bf45270 */
[----:B------:R-:W-:Y:S02]  /*2270*/  USHF.R.U32.HI UR8, URZ, UR13, UR8 ;  /* 0x0000000dff087299 */ /* 0x000fe40008011608 */
[----:B------:R-:W-:-:S02]  /*2280*/  USEL UR7, UR38, UR16, !UP0 ;  /* 0x0000001026077287 */ /* 0x000fc4000c000000 */
[----:B------:R-:W-:Y:S02]  /*2290*/  USEL UR8, UR39, UR8, !UP2 ;  /* 0x0000000827087287 */ /* 0x000fe4000d000000 */
[----:B-1----:R-:W-:Y:S01]  /*22a0*/  UIMAD.WIDE.U32 UR16, UR7, UR10, URZ ;  /* 0x0000000a071072a5 */ /* 0x002fe2000f8e00ff */
[----:B------:R-:W-:Y:S01]  /*22b0*/  UMOV UR4, UR23 ;  /* 0x0000001700047c82 */ /* 0x000fe20008000000 */
[----:B------:R-:W-:Y:S02]  /*22c0*/  UIMAD.WIDE.U32 UR18, UR37, UR12, URZ ;  /* 0x0000000c251272a5 */ /* 0x000fe4000f8e00ff */
[----:B------:R-:W-:-:S03]  /*22d0*/  UIMAD.WIDE.U32 UR22, UR8, UR10, URZ ;  /* 0x0000000a081672a5 */ /* 0x000fc6000f8e00ff */
[----:B------:R-:W-:Y:S01]  /*22e0*/  UMOV UR16, UR17 ;  /* 0x0000001100107c82 */ /* 0x000fe20008000000 */
[----:B------:R-:W-:Y:S02]  /*22f0*/  USHF.R.U32.HI UR4, URZ, UR26, UR4 ;  /* 0x0000001aff047299 */ /* 0x000fe40008011604 */
[----:B------:R-:W-:Y:S01]  /*2300*/  @UP3 USHF.R.U32.HI UR7, URZ, UR11, UR16 ;  /* 0x0000000bff073299 */ /* 0x000fe20008011610 */
[----:B------:R-:W-:Y:S01]  /*2310*/  UMOV UR18, UR19 ;  /* 0x0000001300127c82 */ /* 0x000fe20008000000 */
[----:B------:R-:W-:Y:S01]  /*2320*/  UMOV UR22, UR23 ;  /* 0x0000001700167c82 */ /* 0x000fe20008000000 */
[----:B------:R-:W-:Y:S02]  /*2330*/  USHF.R.U32.HI UR13, URZ, UR13, UR18 ;  /* 0x0000000dff0d7299 */ /* 0x000fe40008011612 */
[----:B------:R-:W-:Y:S02]  /*2340*/  USEL UR4, UR27, UR4, !UP0 ;  /* 0x000000041b047287 */ /* 0x000fe4000c000000 */
[----:B------:R-:W-:-:S02]  /*2350*/  @UP3 USHF.R.U32.HI UR8, URZ, UR11, UR22 ;  /* 0x0000000bff083299 */ /* 0x000fc40008011616 */
[----:B------:R-:W-:Y:S02]  /*2360*/  UIMAD UR9, UR42, UR7, URZ ;  /* 0x000000072a0972a4 */ /* 0x000fe4000f8e02ff */
[----:B------:R-:W-:Y:S02]  /*2370*/  USEL UR7, UR37, UR13, !UP2 ;  /* 0x0000000d25077287 */ /* 0x000fe4000d000000 */
[----:B------:R-:W-:Y:S02]  /*2380*/  UIMAD UR12, UR42, UR8, URZ ;  /* 0x000000082a0c72a4 */ /* 0x000fe4000f8e02ff */
[----:B------:R-:W-:Y:S02]  /*2390*/  UISETP.GE.AND UP0, UPT, UR4, UR9, UPT ;  /* 0x000000090400728c */ /* 0x000fe4000bf06270 */
[----:B------:R-:W-:Y:S02]  /*23a0*/  UIMAD.WIDE.U32 UR16, UR4, UR10, URZ ;  /* 0x0000000a041072a5 */ /* 0x000fe4000f8e00ff */
[----:B------:R-:W-:-:S02]  /*23b0*/  UISETP.GE.OR UP0, UPT, UR7, UR12, UP0 ;  /* 0x0000000c0700728c */ /* 0x000fc40008706670 */
[----:B------:R-:W-:Y:S02]  /*23c0*/  UIMAD.WIDE.U32 UR12, UR7, UR10, URZ ;  /* 0x0000000a070c72a5 */ /* 0x000fe4000f8e00ff */
[----:B------:R-:W-:Y:S01]  /*23d0*/  UIADD3 UR15, UPT, UPT, -UR4, URZ, URZ ;  /* 0x000000ff040f7290 */ /* 0x000fe2000fffe1ff */
[----:B------:R-:W-:Y:S01]  /*23e0*/  UMOV UR10, UR17 ;  /* 0x00000011000a7c82 */ /* 0x000fe20008000000 */
[----:B------:R-:W-:Y:S02]  /*23f0*/  UIADD3 UR12, UPT, UPT, -UR7, URZ, URZ ;  /* 0x000000ff070c7290 */ /* 0x000fe4000fffe1ff */
[----:B------:R-:W-:-:S03]  /*2400*/  USHF.R.U32.HI UR10, URZ, UR11, UR10 ;  /* 0x0000000bff0a7299 */ /* 0x000fc6000801160a */
[----:B------:R-:W-:Y:S01]  /*2410*/  @!UP0 UMOV UR9, UR13 ;  /* 0x0000000d00098c82 */ /* 0x000fe20008000000 */
[----:B------:R-:W-:Y:S02]  /*2420*/  UIMAD UR15, UR14, UR15, UR27 ;  /* 0x0000000f0e0f72a4 */ /* 0x000fe4000f8e021b */
[----:B------:R-:W-:Y:S02]  /*2430*/  USEL UR10, UR4, UR10, !UP3 ;  /* 0x0000000a040a7287 */ /* 0x000fe4000d800000 */
[----:B------:R-:W-:Y:S02]  /*2440*/  @!UP0 USHF.R.U32.HI UR9, URZ, UR11, UR9 ;  /* 0x0000000bff098299 */ /* 0x000fe40008011609 */
[----:B------:R-:W-:Y:S02]  /*2450*/  UIADD3 UR11, UPT, UPT, -UR10, URZ, URZ ;  /* 0x000000ff0a0b7290 */ /* 0x000fe4000fffe1ff */
[----:B------:R-:W-:Y:S02]  /*2460*/  @!UP0 USEL UR9, UR7, UR9, !UP3 ;  /* 0x0000000907098287 */ /* 0x000fe4000d800000 */
[----:B------:R-:W-:-:S02]  /*2470*/  UIMAD UR11, UR42, UR11, UR4 ;  /* 0x0000000b2a0b72a4 */ /* 0x000fc4000f8e0204 */
[----:B------:R-:W-:Y:S02]  /*2480*/  @!UP0 UIADD3 UR10, UPT, UPT, UR10, -UR9, URZ ;  /* 0x800000090a0a8290 */ /* 0x000fe4000fffe0ff */
[----:B------:R-:W-:Y:S02]  /*2490*/  @!UP0 UIMAD UR9, UR11, UR8, UR9 ;  /* 0x000000080b0982a4 */ /* 0x000fe4000f8e0209 */
[----:B------:R-:W-:Y:S02]  /*24a0*/  @!UP0 UIMAD UR4, UR42, UR10, UR7 ;  /* 0x0000000a2a0482a4 */ /* 0x000fe4000f8e0207 */
[----:B------:R-:W-:Y:S02]  /*24b0*/  UIMAD UR8, UR20, UR12, UR37 ;  /* 0x0000000c140872a4 */ /* 0x000fe4000f8e0225 */
[----:B------:R-:W-:Y:S01]  /*24c0*/  UIMAD UR27, UR4, UR14, UR15 ;  /* 0x0000000e041b72a4 */ /* 0x000fe2000f8e020f */
[----:B------:R-:W-:Y:S02]  /*24d0*/  @!UP0 UMOV UR7, UR9 ;  /* 0x0000000900078c82 */ /* 0x000fe40008000000 */
[----:B------:R-:W-:-:S12]  /*24e0*/  UIMAD UR37, UR7, UR20, UR8 ;  /* 0x00000014072572a4 */ /* 0x000fd8000f8e0208 */
.L_x_40:
[----:B------:R-:W2:Y:S02]  /*24f0*/  LDCU UR4, c[0x0][0xb30] ;  /* 0x00016600ff0477ac */ /* 0x000ea40008000800 */
[----:B--2---:R-:W-:-:S09]  /*2500*/  UISETP.NE.AND UP0, UPT, UR4, 0x1, UPT ;  /* 0x000000010400788c */ /* 0x004fd2000bf05270 */
[----:B------:R-:W-:Y:S05]  /*2510*/  BRA.U UP0, `(.L_x_41) ;  /* 0x0000000100447547 */ /* 0x000fea000b800000 */
[----:B------:R-:W2:Y:S01]  /*2520*/  LDCU.128 UR12, c[0x0][0xb10] ;  /* 0x00016200ff0c77ac */ /* 0x000ea20008000c00 */
[----:B------:R-:W3:Y:S01]  /*2530*/  LDCU UR16, c[0x0][0xb0c] ;  /* 0x00016180ff1077ac */ /* 0x000ee20008000800 */
[----:B------:R-:W4:Y:S01]  /*2540*/  LDCU UR17, c[0x0][0xb20] ;  /* 0x00016400ff1177ac */ /* 0x000f220008000800 */
[----:B--2---:R-:W-:Y:S02]  /*2550*/  UIMAD.WIDE.U32 UR10, UR37, UR12, URZ ;  /* 0x0000000c250a72a5 */ /* 0x004fe4000f8e00ff */
[----:B------:R-:W-:Y:S02]  /*2560*/  UIMAD.WIDE.U32 UR8, UR27, UR15, URZ ;  /* 0x0000000f1b0872a5 */ /* 0x000fe4000f8e00ff */
[----:B---3--:R-:W-:Y:S02]  /*2570*/  UISETP.NE.AND UP2, UPT, UR16, 0x1, UPT ;  /* 0x000000011000788c */ /* 0x008fe4000bf45270 */
[----:B------:R-:W-:Y:S01]  /*2580*/  UISETP.NE.AND UP0, UPT, UR14, 0x1, UPT ;  /* 0x000000010e00788c */ /* 0x000fe2000bf05270 */
[----:B------:R-:W-:-:S02]  /*2590*/  UMOV UR7, UR11 ;  /* 0x0000000b00077c82 */ /* 0x000fc40008000000 */
[----:B------:R-:W-:Y:S01]  /*25a0*/  UMOV UR4, UR9 ;  /* 0x0000000900047c82 */ /* 0x000fe20008000000 */
[----:B------:R-:W-:Y:S02]  /*25b0*/  USHF.R.U32.HI UR7, URZ, UR13, UR7 ;  /* 0x0000000dff077299 */ /* 0x000fe40008011607 */
[----:B----4-:R-:W-:Y:S02]  /*25c0*/  USHF.R.U32.HI UR4, URZ, UR17, UR4 ;  /* 0x00000011ff047299 */ /* 0x010fe40008011604 */
[----:B------:R-:W-:Y:S02]  /*25d0*/  USEL UR7, UR37, UR7, !UP2 ;  /* 0x0000000725077287 */ /* 0x000fe4000d000000 */
[----:B------:R-:W-:-:S04]  /*25e0*/  USEL UR4, UR27, UR4, !UP0 ;  /* 0x000000041b047287 */ /* 0x000fc8000c000000 */
[----:B------:R-:W-:Y:S02]  /*25f0*/  UIADD3 UR8, UPT, UPT, UR7, -UR4, URZ ;  /* 0x8000000407087290 */ /* 0x000fe4000fffe0ff */
[----:B------:R-:W-:Y:S02]  /*2600*/  UIADD3 UR4, UPT, UPT, -UR7, UR4, URZ ;  /* 0x0000000407047290 */ /* 0x000fe4000fffe1ff */
[----:B------:R-:W-:Y:S02]  /*2610*/  UIMAD UR27, UR8, UR14, UR27 ;  /* 0x0000000e081b72a4 */ /* 0x000fe4000f8e021b */
[----:B------:R-:W-:-:S12]  /*2620*/  UIMAD UR37, UR4, UR16, UR37 ;  /* 0x00000010042572a4 */ /* 0x000fd8000f8e0225 */
.L_x_41:
[----:B------:R-:W-:Y:S01]  /*2630*/  VIADD R11, R11, 0x1 ;  /* 0x000000010b0b7836 */ /* 0x000fe20000000000 */
[----:B------:R-:W-:Y:S02]  /*2640*/  R2UR UR7, R48 ;  /* 0x00000000300772ca */ /* 0x000fe400000e0000 */
[----:B------:R-:W-:Y:S02]  /*2650*/  R2UR UR4, R47 ;  /* 0x000000002f0472ca */ /* 0x000fe400000e0000 */
[C---:B------:R-:W-:Y:S02]  /*2660*/  ISETP.NE.AND P0, PT, R11.reuse, 0x2, PT ;  /* 0x000000020b00780c */ /* 0x040fe40003f05270 */
[----:B------:R-:W-:Y:S02]  /*2670*/  PLOP3.LUT P1, PT, PT, PT, PT, 0x80, 0x8 ;  /* 0x000000000008781c */ /* 0x000fe40003f2f070 */
[----:B-1----:R-:W-:Y:S02]  /*2680*/  SEL R0, RZ, 0x1, P0 ;  /* 0x00000001ff007807 */ /* 0x002fe40000000000 */
[----:B------:R-:W-:-:S02]  /*2690*/  SEL R11, R11, RZ, P0 ;  /* 0x000000ff0b0b7207 */ /* 0x000fc40000000000 */
[----:B------:R-:W-:Y:S01]  /*26a0*/  LOP3.LUT R10, R10, R0, RZ, 0x3c, !PT ;  /* 0x000000000a0a7212 */ /* 0x000fe200078e3cff */
[----:B------:R-:W-:Y:S02]  /*26b0*/  UIADD3 UR26, UPT, UPT, UR37, UR7, URZ ;  /* 0x00000007251a7290 */ /* 0x000fe4000fffe0ff */
[----:B------:R-:W-:Y:S01]  /*26c0*/  UIADD3 UR30, UPT, UPT, UR27, UR4, URZ ;  /* 0x000000041b1e7290 */ /* 0x000fe2000fffe0ff */
[----:B------:R-:W-:Y:S11]  /*26d0*/  BRA.U UP1, `(.L_x_42) ;  /* 0xfffffff101347547 */ /* 0x000ff6000b83ffff */
[----:B------:R-:W-:Y:S01]  /*26e0*/  UIADD3 UR6, UPT, UPT, UR6, 0x18, URZ ;  /* 0x0000001806067890 */ /* 0x000fe2000fffe0ff */
[----:B------:R-:W-:-:S03]  /*26f0*/  SHF.L.U32 R2, R12, 0x1f, RZ ;  /* 0x0000001f0c027819 */ /* 0x000fc600000006ff */
[----:B------:R-:W-:-:S09]  /*2700*/  ULEA UR4, UR5, UR6, 0x3 ;  /* 0x0000000605047291 */ /* 0x000fd2000f8e18ff */
[----:B------:R-:W1:Y:S02]  /*2710*/  SYNCS.PHASECHK.TRANS64.TRYWAIT P0, [UR4], R2 ;  /* 0x00000002ff0075a7 */ /* 0x000e640008001104 */
[----:B-1----:R-:W-:Y:S05]  /*2720*/  @!P0 BRA `(.L_x_43) ;  /* 0x0000004c00988947 */ /* 0x002fea0003800000 */
.L_x_126:
[----:B------:R-:W-:-:S04]  /*2730*/  UIADD3 UR4, UPT, UPT, UR5, 0x1, URZ ;  /* 0x0000000105047890 */ /* 0x000fc8000fffe0ff */
[----:B------:R-:W-:-:S04]  /*2740*/  UISETP.NE.AND UP0, UPT, UR4, 0x3, UPT ;  /* 0x000000030400788c */ /* 0x000fc8000bf05270 */
[----:B------:R-:W-:Y:S02]  /*2750*/  USEL UR7, URZ, 0x1, UP0 ;  /* 0x00000001ff077887 */ /* 0x000fe40008000000 */
[----:B------:R-:W-:-:S04]  /*2760*/  USEL UR4, UR4, URZ, UP0 ;  /* 0x000000ff04047287 */ /* 0x000fc80008000000 */
[----:B------:R-:W-:Y:S01]  /*2770*/  ULEA UR5, UR4, UR6, 0x3 ;  /* 0x0000000604057291 */ /* 0x000fe2000f8e18ff */
[----:B------:R-:W-:-:S04]  /*2780*/  LOP3.LUT R12, R12, UR7, RZ, 0x3c, !PT ;  /* 0x000000070c0c7c12 */ /* 0x000fc8000f8e3cff */
[----:B-1----:R-:W-:-:S04]  /*2790*/  SHF.L.U32 R2, R12, 0x1f, RZ ;  /* 0x0000001f0c027819 */ /* 0x002fc800000006ff */
[----:B------:R-:W1:Y:S02]  /*27a0*/  SYNCS.PHASECHK.TRANS64.TRYWAIT P0, [UR5], R2 ;  /* 0x00000002ff0075a7 */ /* 0x000e640008001105 */
[----:B-1----:R-:W-:Y:S05]  /*27b0*/  @!P0 BRA `(.L_x_44) ;  /* 0x0000004c008c8947 */ /* 0x002fea0003800000 */
.L_x_128:
[----:B------:R-:W-:-:S04]  /*27c0*/  UIADD3 UR4, UPT, UPT, UR4, 0x1, URZ ;  /* 0x0000000104047890 */ /* 0x000fc8000fffe0ff */
[----:B------:R-:W-:-:S04]  /*27d0*/  UISETP.NE.AND UP0, UPT, UR4, 0x3, UPT ;  /* 0x000000030400788c */ /* 0x000fc8000bf05270 */
[----:B------:R-:W-:Y:S02]  /*27e0*/  USEL UR5, URZ, 0x1, UP0 ;  /* 0x00000001ff057887 */ /* 0x000fe40008000000 */
[----:B------:R-:W-:-:S04]  /*27f0*/  USEL UR4, UR4, URZ, UP0 ;  /* 0x000000ff04047287 */ /* 0x000fc80008000000 */
[----:B------:R-:W-:Y:S01]  /*2800*/  ULEA UR4, UR4, UR6, 0x3 ;  /* 0x0000000604047291 */ /* 0x000fe2000f8e18ff */
[----:B-1----:R-:W-:-:S04]  /*2810*/  LOP3.LUT R2, R12, UR5, RZ, 0x3c, !PT ;  /* 0x000000050c027c12 */ /* 0x002fc8000f8e3cff */
[----:B------:R-:W-:Y:S01]  /*2820*/  SHF.L.U32 R2, R2, 0x1f, RZ ;  /* 0x0000001f02027819 */ /* 0x000fe200000006ff */
[----:B------:R-:W-:-:S07]  /*2830*/  IMAD.U32 R0, RZ, RZ, UR4 ;  /* 0x00000004ff007e24 */ /* 0x000fce000f8e00ff */
.L_x_45:
[----:B-1----:R1:W2:Y:S02]  /*2840*/  SYNCS.PHASECHK.TRANS64.TRYWAIT P0, [R0+URZ], R2 ;  /* 0x00000002000075a7 */ /* 0x0022a400080011ff */
[----:B--2---:R-:W-:Y:S05]  /*2850*/  @!P0 NANOSLEEP.SYNCS 0x989680 ;  /* 0x009896800000895d */ /* 0x004fea0003900000 */
[----:B------:R-:W2:Y:S02]  /*2860*/  @!P0 SYNCS.PHASECHK.TRANS64 P0, [R0+URZ], R2 ;  /* 0x00000002000085a7 */ /* 0x000ea400080010ff */
[----:B--2---:R-:W-:Y:S05]  /*2870*/  @P0 EXIT ;  /* 0x000000000000094d */ /* 0x004fea0003800000 */
[----:B------:R-:W-:Y:S05]  /*2880*/  BRA `(.L_x_45) ;  /* 0xfffffffc00ec7947 */ /* 0x000fea000383ffff */
.L_x_22:
[----:B------:R-:W-:-:S04]  /*2890*/  UISETP.NE.AND UP0, UPT, UR54, URZ, UPT ;  /* 0x000000ff3600728c */ /* 0x000fc8000bf05270 */
[----:B------:R-:W-:-:S09]  /*28a0*/  UISETP.NE.OR UP0, UPT, UR18, 0x1, UP0 ;  /* 0x000000011200788c */ /* 0x000fd20008705670 */
[----:B------:R-:W-:Y:S05]  /*28b0*/  BRA.U UP0, `(.L_x_46) ;  /* 0x0000000500487547 */ /* 0x000fea000b800000 */
[----:B------:R-:W-:Y:S01]  /*28c0*/  ISETP.GE.U32.AND P2, PT, R0, 0x2, PT ;  /* 0x000000020000780c */ /* 0x000fe20003f46070 */
[----:B------:R-:W-:Y:S01]  /*28d0*/  IMAD.MOV.U32 R12, RZ, RZ, 0x1 ;  /* 0x00000001ff0c7424 */ /* 0x000fe200078e00ff */
[----:B------:R-:W-:Y:S02]  /*28e0*/  CS2R R10, SRZ ;  /* 0x00000000000a7805 */ /* 0x000fe4000001ff00 */
[----:B------:R-:W-:Y:S01]  /*28f0*/  CS2R R8, SRZ ;  /* 0x0000000000087805 */ /* 0x000fe2000001ff00 */
[----:B------:R-:W-:Y:S01]  /*2900*/  UMOV UR6, 0x400 ;  /* 0x0000040000067882 */ /* 0x000fe20000000000 */
[----:B------:R-:W-:Y:S01]  /*2910*/  UMOV UR5, URZ ;  /* 0x000000ff00057c82 */ /* 0x000fe20008000000 */
[----:B------:R-:W-:-:S12]  /*2920*/  ULEA UR6, UR54, UR6, 0x18 ;  /* 0x0000000636067291 */ /* 0x000fd8000f8ec0ff */
.L_x_50:
[----:B------:R-:W-:Y:S02]  /*2930*/  LEA R2, R8, UR6, 0x3 ;  /* 0x0000000608027c11 */ /* 0x000fe4000f8e18ff */
[----:B------:R-:W-:-:S03]  /*2940*/  SHF.L.U32 R4, R9, 0x1f, RZ ;  /* 0x0000001f09047819 */ /* 0x000fc600000006ff */
[----:B------:R-:W-:Y:S01]  /*2950*/  VIADD R5, R2, 0xe0 ;  /* 0x000000e002057836 */ /* 0x000fe20000000000 */
[----:B------:R-:W2:Y:S02]  /*2960*/  SYNCS.PHASECHK.TRANS64.TRYWAIT P0, [R2+URZ+0xd0], R4 ;  /* 0x0000d004020075a7 */ /* 0x000ea400080011ff */
[----:B--2---:R-:W-:Y:S05]  /*2970*/  @!P0 BRA `(.L_x_47) ;  /* 0x0000004c00348947 */ /* 0x004fea0003800000 */
.L_x_129:
[----:B------:R-:W-:Y:S01]  /*2980*/  ULEA UR4, UR5, UR6, 0x3 ;  /* 0x0000000605047291 */ /* 0x000fe2000f8e18ff */
[----:B--2---:R-:W-:Y:S01]  /*2990*/  PRMT R2, RZ, 0x654, R5 ;  /* 0x00000654ff027816 */ /* 0x004fe20000000005 */
[----:B------:R-:W-:Y:S01]  /*29a0*/  @!P2 IMAD.MOV.U32 R4, RZ, RZ, 0x10 ;  /* 0x00000010ff04a424 */ /* 0x000fe200078e00ff */
[----:B------:R-:W-:Y:S01]  /*29b0*/  SHF.L.U32 R5, R12, 0x1f, RZ ;  /* 0x0000001f0c057819 */ /* 0x000fe200000006ff */
[----:B------:R-:W-:Y:S01]  /*29c0*/  UIADD3 UR7, UPT, UPT, UR4, 0x70, URZ ;  /* 0x0000007004077890 */ /* 0x000fe2000fffe0ff */
[----:B------:R2:W-:Y:S05]  /*29d0*/  SYNCS.ARRIVE.TRANS64.RED.A1T0 RZ, [R2+URZ], RZ ;  /* 0x000000ff02ff79a7 */ /* 0x0005ea00081004ff */
[----:B------:R-:W-:Y:S01]  /*29e0*/  IMAD.U32 R6, RZ, RZ, UR7 ;  /* 0x00000007ff067e24 */ /* 0x000fe2000f8e00ff */
[----:B------:R-:W3:Y:S04]  /*29f0*/  SYNCS.PHASECHK.TRANS64.TRYWAIT P0, [UR4+0x80], R5 ;  /* 0x00008005ff0075a7 */ /* 0x000ee80008001104 */
[----:B------:R-:W-:Y:S01]  /*2a00*/  PRMT R6, R0, 0x654, R6 ;  /* 0x0000065400067816 */ /* 0x000fe20000000006 */
[----:B--23--:R-:W-:Y:S06]  /*2a10*/  @!P0 BRA `(.L_x_48) ;  /* 0x0000004c00208947 */ /* 0x00cfec0003800000 */
.L_x_131:
[----:B------:R-:W-:Y:S01]  /*2a20*/  ULEA UR8, UR5, UR6, 0x4 ;  /* 0x0000000605087291 */ /* 0x000fe2000f8e20ff */
[----:B------:R-:W-:Y:S01]  /*2a30*/  SEL R3, R6, R3, !P2 ;  /* 0x0000000306037207 */ /* 0x000fe20005000000 */
[----:B------:R-:W-:Y:S01]  /*2a40*/  UIADD3 UR9, UPT, UPT, UR4, 0x70, URZ ;  /* 0x0000007004097890 */ /* 0x000fe2000fffe0ff */
[----:B--2---:R-:W-:Y:S01]  /*2a50*/  LEA R2, R11, UR6, 0x3 ;  /* 0x000000060b027c11 */ /* 0x004fe2000f8e18ff */
[----:B------:R-:W-:Y:S01]  /*2a60*/  UIADD3 UR8, UPT, UPT, UR8, 0x100, URZ ;  /* 0x0000010008087890 */ /* 0x000fe2000fffe0ff */
[----:B------:R2:W-:Y:S01]  /*2a70*/  @!P2 SYNCS.ARRIVE.TRANS64.RED RZ, [R3+URZ], R4 ;  /* 0x0000000403ffa9a7 */ /* 0x0005e200080004ff */
[----:B------:R-:W-:Y:S01]  /*2a80*/  UIADD3 UR4, UPT, UPT, UR5, 0x1, URZ ;  /* 0x0000000105047890 */ /* 0x000fe2000fffe0ff */
[----:B------:R-:W-:-:S03]  /*2a90*/  VIADD R8, R8, 0x1 ;  /* 0x0000000108087836 */ /* 0x000fc60000000000 */
[----:B------:R-:W-:Y:S02]  /*2aa0*/  UISETP.NE.AND UP0, UPT, UR4, 0x2, UPT ;  /* 0x000000020400788c */ /* 0x000fe4000bf05270 */
[----:B------:R-:W-:Y:S01]  /*2ab0*/  ISETP.NE.AND P0, PT, R8, 0x2, PT ;  /* 0x000000020800780c */ /* 0x000fe20003f05270 */
[----:B------:R-:W-:Y:S06]  /*2ac0*/  UGETNEXTWORKID.BROADCAST [UR8], [UR9] ;  /* 0x00000000080073ca */ /* 0x000fec0008000100 */
[----:B------:R-:W-:Y:S02]  /*2ad0*/  USEL UR7, URZ, 0x1, UP0 ;  /* 0x00000001ff077887 */ /* 0x000fe40008000000 */
[----:B------:R-:W-:-:S04]  /*2ae0*/  USEL UR5, UR4, URZ, UP0 ;  /* 0x000000ff04057287 */ /* 0x000fc80008000000 */
[----:B------:R-:W-:Y:S02]  /*2af0*/  LOP3.LUT R12, R12, UR7, RZ, 0x3c, !PT ;  /* 0x000000070c0c7c12 */ /* 0x000fe4000f8e3cff */
[----:B--2---:R-:W-:-:S04]  /*2b00*/  SHF.L.U32 R4, R10, 0x1f, RZ ;  /* 0x0000001f0a047819 */ /* 0x004fc800000006ff */
[----:B------:R-:W2:Y:S02]  /*2b10*/  SYNCS.PHASECHK.TRANS64.TRYWAIT P1, [R2+URZ+0x70], R4 ;  /* 0x00007004020075a7 */ /* 0x000ea400080211ff */
[----:B--2---:R-:W-:Y:S05]  /*2b20*/  @!P1 BRA `(.L_x_49) ;  /* 0x0000004800f49947 */ /* 0x004fea0003800000 */
.L_x_132:
[C---:B--2---:R-:W-:Y:S01]  /*2b30*/  LEA R4, R11.reuse, UR6, 0x4 ;  /* 0x000000060b047c11 */ /* 0x044fe2000f8e20ff */
[----:B------:R-:W-:Y:S01]  /*2b40*/  VIADD R2, R2, 0x80 ;  /* 0x0000008002027836 */ /* 0x000fe20000000000 */
[----:B------:R-:W-:Y:S01]  /*2b50*/  SEL R8, R8, RZ, P0 ;  /* 0x000000ff08087207 */ /* 0x000fe20000000000 */
[----:B------:R-:W-:-:S03]  /*2b60*/  VIADD R11, R11, 0x1 ;  /* 0x000000010b0b7836 */ /* 0x000fc60000000000 */
[----:B------:R-:W2:Y:S01]  /*2b70*/  LDS.128 R4, [R4+0x100] ;  /* 0x0001000004047984 */ /* 0x000ea20000000c00 */
[----:B------:R-:W-:Y:S02]  /*2b80*/  PRMT R2, RZ, 0x654, R2 ;  /* 0x00000654ff027816 */ /* 0x000fe40000000002 */
[C---:B------:R-:W-:Y:S01]  /*2b90*/  ISETP.NE.AND P1, PT, R11.reuse, 0x2, PT ;  /* 0x000000020b00780c */ /* 0x040fe20003f25270 */
[----:B------:R-:W-:Y:S01]  /*2ba0*/  @!PT LDS RZ, [RZ] ;  /* 0x00000000fffff984 */ /* 0x000fe20000000800 */
[----:B------:R-:W-:Y:S01]  /*2bb0*/  @!PT LDS RZ, [RZ] ;  /* 0x00000000fffff984 */ /* 0x000fe20000000800 */
[----:B------:R-:W-:Y:S01]  /*2bc0*/  @!PT LDS RZ, [RZ] ;  /* 0x00000000fffff984 */ /* 0x000fe20000000800 */
[----:B------:R-:W-:Y:S01]  /*2bd0*/  @!PT LDS RZ, [RZ] ;  /* 0x00000000fffff984 */ /* 0x000fe20000000800 */
[----:B------:R3:W-:Y:S06]  /*2be0*/  MEMBAR.ALL.CTA ;  /* 0x0000000000007992 */ /* 0x0007ec0000008000 */
[----:B---3--:R-:W3:Y:S01]  /*2bf0*/  FENCE.VIEW.ASYNC.S ;  /* 0x00000000000073c6 */ /* 0x008ee20000000000 */
[----:B------:R-:W-:Y:S01]  /*2c00*/  SEL R11, R11, RZ, P1 ;  /* 0x000000ff0b0b7207 */ /* 0x000fe20000800000 */
[----:B---3--:R3:W-:Y:S01]  /*2c10*/  SYNCS.ARRIVE.TRANS64.RED.A1T0 RZ, [R2+URZ], RZ ;  /* 0x000000ff02ff79a7 */ /* 0x0087e200081004ff */
[----:B--2---:R-:W-:-:S02]  /*2c20*/  LOP3.LUT P3, RZ, R6, 0x1, RZ, 0xc0, !PT ;  /* 0x0000000106ff7812 */ /* 0x004fc4000786c0ff */
[----:B------:R-:W-:-:S04]  /*2c30*/  SEL R4, RZ, 0x1, P1 ;  /* 0x00000001ff047807 */ /* 0x000fc80000800000 */
[----:B------:R-:W-:Y:S02]  /*2c40*/  LOP3.LUT R10, R10, R4, RZ, 0x3c, !PT ;  /* 0x000000040a0a7212 */ /* 0x000fe400078e3cff */
[----:B---3--:R-:W-:-:S04]  /*2c50*/  SEL R2, RZ, 0x1, P0 ;  /* 0x00000001ff027807 */ /* 0x008fc80000000000 */
[----:B------:R-:W-:Y:S01]  /*2c60*/  LOP3.LUT R9, R9, R2, RZ, 0x3c, !PT ;  /* 0x0000000209097212 */ /* 0x000fe200078e3cff */
[----:B------:R-:W-:Y:S06]  /*2c70*/  @P3 BRA `(.L_x_50) ;  /* 0xfffffffc002c3947 */ /* 0x000fec000383ffff */
[----:B------:R-:W-:Y:S01]  /*2c80*/  ULEA UR4, UR5, UR6, 0x3 ;  /* 0x0000000605047291 */ /* 0x000fe2000f8e18ff */
[----:B------:R-:W-:-:S08]  /*2c90*/  SHF.L.U32 R2, R12, 0x1f, RZ ;  /* 0x0000001f0c027819 */ /* 0x000fd000000006ff */
[----:B------:R-:W2:Y:S02]  /*2ca0*/  SYNCS.PHASECHK.TRANS64 P0, [UR4+0x80], R2 ;  /* 0x00008002ff0075a7 */ /* 0x000ea40008001004 */
[----:B--2---:R-:W-:Y:S05]  /*2cb0*/  @P0 BRA `(.L_x_51) ;  /* 0x0000000000080947 */ /* 0x004fea0003800000 */
[----:B------:R-:W2:Y:S02]  /*2cc0*/  SYNCS.PHASECHK.TRANS64.TRYWAIT P0, [UR4+0x80], R2 ;  /* 0x00008002ff0075a7 */ /* 0x000ea40008001104 */
[----:B--2---:R-:W-:Y:S05]  /*2cd0*/  @!P0 BRA `(.L_x_52) ;  /* 0x00000048009c8947 */ /* 0x004fea0003800000 */
.L_x_51:
[----:B------:R-:W-:-:S04]  /*2ce0*/  UIADD3 UR7, UPT, UPT, UR5, 0x1, URZ ;  /* 0x0000000105077890 */ /* 0x000fc8000fffe0ff */
[----:B------:R-:W-:-:S04]  /*2cf0*/  UISETP.NE.AND UP0, UPT, UR7, 0x2, UPT ;  /* 0x000000020700788c */ /* 0x000fc8000bf05270 */
[----:B------:R-:W-:Y:S02]  /*2d00*/  USEL UR8, URZ, 0x1, UP0 ;  /* 0x00000001ff087887 */ /* 0x000fe40008000000 */
[----:B------:R-:W-:-:S04]  /*2d10*/  USEL UR7, UR7, URZ, UP0 ;  /* 0x000000ff07077287 */ /* 0x000fc80008000000 */
[----:B------:R-:W-:Y:S01]  /*2d20*/  ULEA UR7, UR7, UR6, 0x3 ;  /* 0x0000000607077291 */ /* 0x000fe2000f8e18ff */
[----:B--2---:R-:W-:-:S04]  /*2d30*/  LOP3.LUT R2, R12, UR8, RZ, 0x3c, !PT ;  /* 0x000000080c027c12 */ /* 0x004fc8000f8e3cff */
[----:B------:R-:W-:-:S04]  /*2d40*/  SHF.L.U32 R0, R2, 0x1f, RZ ;  /* 0x0000001f02007819 */ /* 0x000fc800000006ff */
[----:B------:R-:W2:Y:S02]  /*2d50*/  SYNCS.PHASECHK.TRANS64 P0, [UR7+0x80], R0 ;  /* 0x00008000ff0075a7 */ /* 0x000ea40008001007 */
[----:B-12---:R-:W-:Y:S05]  /*2d60*/  @P0 EXIT ;  /* 0x000000000000094d */ /* 0x006fea0003800000 */
[----:B------:R-:W-:Y:S02]  /*2d70*/  SHF.L.U32 R2, R2, 0x1f, RZ ;  /* 0x0000001f02027819 */ /* 0x000fe400000006ff */
[----:B------:R-:W-:-:S07]  /*2d80*/  MOV R0, UR7 ;  /* 0x0000000700007c02 */ /* 0x000fce0008000f00 */
.L_x_53:
[----:B-1----:R1:W2:Y:S02]  /*2d90*/  SYNCS.PHASECHK.TRANS64.TRYWAIT P0, [R0+URZ+0x80], R2 ;  /* 0x00008002000075a7 */ /* 0x0022a400080011ff */
[----:B--2---:R-:W-:Y:S05]  /*2da0*/  @!P0 NANOSLEEP.SYNCS 0x989680 ;  /* 0x009896800000895d */ /* 0x004fea0003900000 */
[----:B------:R-:W2:Y:S02]  /*2db0*/  @!P0 SYNCS.PHASECHK.TRANS64 P0, [R0+URZ+0x80], R2 ;  /* 0x00008002000085a7 */ /* 0x000ea400080010ff */
[----:B--2---:R-:W-:Y:S05]  /*2dc0*/  @P0 EXIT ;  /* 0x000000000000094d */ /* 0x004fea0003800000 */
[----:B------:R-:W-:Y:S05]  /*2dd0*/  BRA `(.L_x_53) ;  /* 0xfffffffc00ec7947 */ /* 0x000fea000383ffff */
.L_x_46:
[----:B------:R-:W-:Y:S05]  /*2de0*/  BRA.U UP4, `(.L_x_54) ;  /* 0x0000000d049c7547 */ /* 0x000fea000b800000 */
[----:B------:R-:W-:Y:S01]  /*2df0*/  UMOV UR4, 0x40 ;  /* 0x0000004000047882 */ /* 0x000fe20000000000 */
[----:B------:R-:W-:Y:S01]  /*2e00*/  NOP ;  /* 0x0000000000007918 */ /* 0x000fe20000000000 */
[----:B------:R-:W-:Y:S01]  /*2e10*/  ULEA UR5, UR54, UR4, 0x18 ;  /* 0x0000000436057291 */ /* 0x000fe2000f8ec0ff */
[----:B------:R-:W-:Y:S02]  /*2e20*/  UMOV UR6, 0x400 ;  /* 0x0000040000067882 */ /* 0x000fe40000000000 */
[----:B------:R-:W-:-:S06]  /*2e30*/  ULEA UR6, UR54, UR6, 0x18 ;  /* 0x0000000636067291 */ /* 0x000fcc000f8ec0ff */
[----:B------:R-:W2:Y:S02]  /*2e40*/  LDS.U8 R0, [UR5+0x1c] ;  /* 0x00001c05ff007984 */ /* 0x000ea40008000000 */
[----:B--2---:R-:W-:-:S13]  /*2e50*/  ISETP.NE.AND P0, PT, R0, RZ, PT ;  /* 0x000000ff0000720c */ /* 0x004fda0003f05270 */
[----:B------:R-:W-:Y:S05]  /*2e60*/  @P0 BRA `(.L_x_55) ;  /* 0x0000000000580947 */ /* 0x000fea0003800000 */
[----:B------:R-:W-:-:S13]  /*2e70*/  ELECT P0, URZ, PT ;  /* 0x0000000000ff782f */ /* 0x000fda0003800000 */
[----:B------:R-:W-:Y:S05]  /*2e80*/  @!P0 BRA `(.L_x_56) ;  /* 0x0000000000608947 */ /* 0x000fea0003800000 */
[----:B------:R-:W-:Y:S01]  /*2e90*/  UMOV UR4, 0x10 ;  /* 0x0000001000047882 */ /* 0x000fe20000000000 */
[----:B------:R-:W-:Y:S01]  /*2ea0*/  HFMA2 R0, -RZ, RZ, 0, 5.9604644775390625e-08 ;  /* 0x00000001ff007431 */ /* 0x000fe200000001ff */
[----:B------:R-:W-:-:S03]  /*2eb0*/  MOV R3, 0xffff ;  /* 0x0000ffff00037802 */ /* 0x000fc60000000f00 */
[----:B------:R-:W-:Y:S04]  /*2ec0*/  DEPBAR.LE SB2, 0x36 ;  /* 0x0000ad800000791a */ /* 0x000fe80000000000 */
[----:B------:R-:W2:Y:S02]  /*2ed0*/  UTCATOMSWS.FIND_AND_SET.ALIGN UP0, UR4, UR4 ;  /* 0x00000004000475e3 */ /* 0x000ea40008000800 */
[----:B--2---:R-:W-:Y:S01]  /*2ee0*/  MOV R4, UR4 ;  /* 0x0000000400047c02 */ /* 0x004fe20008000f00 */
[----:B------:R-:W-:Y:S06]  /*2ef0*/  BRA.U UP0, `(.L_x_57) ;  /* 0x0000000100187547 */ /* 0x000fec000b800000 */
.L_x_58:
[----:B------:R-:W-:Y:S05]  /*2f00*/  NANOSLEEP 0x64 ;  /* 0x000000640000795d */ /* 0x000fea0003800000 */
[----:B------:R-:W-:-:S05]  /*2f10*/  UMOV UR4, 0x10 ;  /* 0x0000001000047882 */ /* 0x000fca0000000000 */
[----:B------:R-:W-:Y:S04]  /*2f20*/  DEPBAR.LE SB2, 0x36 ;  /* 0x0000ad800000791a */ /* 0x000fe80000000000 */
[----:B------:R-:W2:Y:S02]  /*2f30*/  UTCATOMSWS.FIND_AND_SET.ALIGN UP0, UR4, UR4 ;  /* 0x00000004000475e3 */ /* 0x000ea40008000800 */
[----:B--2---:R-:W-:Y:S01]  /*2f40*/  MOV R4, UR4 ;  /* 0x0000000400047c02 */ /* 0x004fe20008000f00 */
[----:B------:R-:W-:Y:S05]  /*2f50*/  BRA.U !UP0, `(.L_x_58) ;  /* 0xfffffffd08e87547 */ /* 0x000fea000b83ffff */
.L_x_57:
[-C--:B------:R-:W-:Y:S02]  /*2f60*/  SHF.L.U32 R3, R3, R4.reuse, RZ ;  /* 0x0000000403037219 */ /* 0x080fe400000006ff */
[----:B------:R-:W-:Y:S01]  /*2f70*/  SHF.L.U32 R0, R0, R4, RZ ;  /* 0x0000000400007219 */ /* 0x000fe200000006ff */
[----:B------:R-:W-:Y:S02]  /*2f80*/  IMAD.SHL.U32 R4, R4, 0x20, RZ ;  /* 0x0000002004047824 */ /* 0x000fe400078e00ff */
[----:B------:R2:W-:Y:S04]  /*2f90*/  ATOMS.OR RZ, [UR5+0x14], R3 ;  /* 0x00001403ffff798c */ /* 0x0005e8000b000005 */
[----:B------:R2:W-:Y:S04]  /*2fa0*/  ATOMS.OR RZ, [UR5+0x18], R0 ;  /* 0x00001800ffff798c */ /* 0x0005e8000b000005 */
[----:B------:R2:W-:Y:S01]  /*2fb0*/  STS [UR6+0x120], R4 ;  /* 0x00012004ff007988 */ /* 0x0005e20008000806 */
[----:B------:R-:W-:Y:S05]  /*2fc0*/  BRA `(.L_x_56) ;  /* 0x0000000000107947 */ /* 0x000fea0003800000 */
.L_x_55:
[----:B------:R-:W-:Y:S02]  /*2fd0*/  MOV R0, 0xffffffff ;  /* 0xffffffff00007802 */ /* 0x000fe40000000f00 */
[----:B------:R-:W-:-:S03]  /*2fe0*/  MOV R4, 0x3010 ;  /* 0x0000301000047802 */ /* 0x000fc60000000f00 */
[----:B------:R2:W-:Y:S04]  /*2ff0*/  STS [UR6+0x120], R0 ;  /* 0x00012000ff007988 */ /* 0x0005e80008000806 */
[----:B-12--5:R-:W-:Y:S05]  /*3000*/  CALL.REL.NOINC `($__internal_1_$__cuda_sm10x_tcgen05_guardrail_trap_phase_invalid_during_alloc) ;  /* 0x0000004c00747944 */ /* 0x026fea0003c00000 */
.L_x_56:
[----:B------:R-:W-:Y:S05]  /*3010*/  WARPSYNC.ALL ;  /* 0x0000000000007948 */ /* 0x000fea0003800000 */
[----:B------:R-:W3:Y:S01]  /*3020*/  S2UR UR4, SR_CgaCtaId ;  /* 0x00000000000479c3 */ /* 0x000ee20000008800 */
[----:B------:R-:W-:Y:S01]  /*3030*/  UMOV UR17, 0x400 ;  /* 0x0000040000117882 */ /* 0x000fe20000000000 */
[----:B------:R-:W-:-:S06]  /*3040*/  NOP ;  /* 0x0000000000007918 */ /* 0x000fcc0000000000 */
[----:B------:R-:W-:Y:S06]  /*3050*/  BAR.ARV 0x6, 0xa0 ;  /* 0x0182800000007b1d */ /* 0x000fec0000002000 */
[----:B------:R-:W4:Y:S01]  /*3060*/  LDCU UR5, c[0x0][0x38c] ;  /* 0x00007180ff0577ac */ /* 0x000f220008000800 */
[----:B------:R-:W-:Y:S01]  /*3070*/  LOP3.LUT R2, R2, 0xffff, RZ, 0xc0, !PT ;  /* 0x0000ffff02027812 */ /* 0x000fe200078ec0ff */
[----:B------:R-:W-:Y:S01]  /*3080*/  IMAD.MOV.U32 R11, RZ, RZ, 0x1 ;  /* 0x00000001ff0b7424 */ /* 0x000fe200078e00ff */
[----:B------:R-:W-:Y:S01]  /*3090*/  CS2R R8, SRZ ;  /* 0x0000000000087805 */ /* 0x000fe2000001ff00 */
[----:B------:R-:W1:Y:S01]  /*30a0*/  LDCU UR8, c[0x0][0x38c] ;  /* 0x00007180ff0877ac */ /* 0x000e620008000800 */
[----:B------:R-:W-:Y:S01]  /*30b0*/  R2UR UR19, R2 ;  /* 0x00000000021372ca */ /* 0x000fe200000e0000 */
[----:B------:R-:W-:Y:S01]  /*30c0*/  IMAD.MOV.U32 R10, RZ, RZ, RZ ;  /* 0x000000ffff0a7224 */ /* 0x000fe200078e00ff */
[----:B------:R-:W-:Y:S01]  /*30d0*/  UMOV UR22, URZ ;  /* 0x000000ff00167c82 */ /* 0x000fe20008000000 */
[----:B------:R-:W-:Y:S01]  /*30e0*/  UMOV UR14, URZ ;  /* 0x000000ff000e7c82 */ /* 0x000fe20008000000 */
[----:B---3--:R-:W-:Y:S01]  /*30f0*/  ULEA UR17, UR4, UR17, 0x18 ;  /* 0x0000001104117291 */ /* 0x008fe2000f8ec0ff */
[----:B------:R-:W-:Y:S01]  /*3100*/  UMOV UR26, 0x0 ;  /* 0x00000000001a7882 */ /* 0x000fe20000000000 */
[----:B------:R-:W-:-:S02]  /*3110*/  UMOV UR27, 0x4100490 ;  /* 0x04100490001b7882 */ /* 0x000fc40000000000 */
[----:B------:R-:W-:Y:S02]  /*3120*/  UIADD3 UR6, UPT, UPT, UR17, 0x3400, URZ ;  /* 0x0000340011067890 */ /* 0x000fe4000fffe0ff */
[----:B------:R-:W-:Y:S02]  /*3130*/  UIADD3 UR7, UPT, UPT, UR17, 0x6400, URZ ;  /* 0x0000640011077890 */ /* 0x000fe4000fffe0ff */
[----:B----4-:R-:W-:Y:S01]  /*3140*/  UIADD3 UR5, UPT, UPT, UR5, 0x1f, URZ ;  /* 0x0000001f05057890 */ /* 0x010fe2000fffe0ff */
[----:B--2---:R-:W2:Y:S01]  /*3150*/  LDS R0, [UR17+0x120] ;  /* 0x00012011ff007984 */ /* 0x004ea20008000800 */
[----:B------:R-:W-:Y:S02]  /*3160*/  USHF.R.U32.HI UR6, URZ, 0x4, UR6 ;  /* 0x00000004ff067899 */ /* 0x000fe40008011606 */
[----:B------:R-:W-:Y:S02]  /*3170*/  USHF.R.S32.HI UR4, URZ, 0x1f, UR5 ;  /* 0x0000001fff047899 */ /* 0x000fe40008011405 */
[----:B------:R-:W-:-:S02]  /*3180*/  ULOP3.LUT UR6, UR6, 0x3fff, URZ, 0xc0, !UPT ;  /* 0x00003fff06067892 */ /* 0x000fc4000f8ec0ff */
[----:B------:R-:W-:Y:S02]  /*3190*/  ULEA.HI UR4, UR4, UR5, URZ, 0x5 ;  /* 0x0000000504047291 */ /* 0x000fe4000f8f28ff */
[----:B------:R-:W-:Y:S02]  /*31a0*/  USHF.R.U32.HI UR5, URZ, 0x4, UR7 ;  /* 0x00000004ff057899 */ /* 0x000fe40008011607 */
[----:B------:R-:W-:Y:S02]  /*31b0*/  USHF.R.S32.HI UR28, URZ, 0x5, UR4 ;  /* 0x00000005ff1c7899 */ /* 0x000fe40008011404 */
[----:B------:R-:W-:Y:S02]  /*31c0*/  ULOP3.LUT UR5, UR5, 0x3fff, URZ, 0xc0, !UPT ;  /* 0x00003fff05057892 */ /* 0x000fe4000f8ec0ff */
[----:B------:R-:W-:Y:S02]  /*31d0*/  UISETP.LT.AND UP0, UPT, UR28, 0x1, UPT ;  /* 0x000000011c00788c */ /* 0x000fe4000bf01270 */
[----:B------:R-:W-:-:S02]  /*31e0*/  ULOP3.LUT UR20, UR6, 0x10000, URZ, 0xfc, !UPT ;  /* 0x0001000006147892 */ /* 0x000fc4000f8efcff */
[----:B------:R-:W-:Y:S02]  /*31f0*/  USEL UR29, UR28, 0x1, !UP0 ;  /* 0x000000011c1d7887 */ /* 0x000fe4000c000000 */
[----:B------:R-:W-:Y:S02]  /*3200*/  ULOP3.LUT UR21, UR5, 0x10000, URZ, 0xfc, !UPT ;  /* 0x0001000005157892 */ /* 0x000fe4000f8efcff */
[----:B------:R-:W-:Y:S02]  /*3210*/  UIADD3 UR29, UPT, UPT, -UR29, URZ, URZ ;  /* 0x000000ff1d1d7290 */ /* 0x000fe4000fffe1ff */
[----:B-1----:R-:W-:Y:S01]  /*3220*/  UISETP.GE.AND UP4, UPT, UR8, 0x1, UPT ;  /* 0x000000010800788c */ /* 0x002fe2000bf86270 */
[----:B------:R-:W-:Y:S01]  /*3230*/  UMOV UR24, 0x0 ;  /* 0x0000000000187882 */ /* 0x000fe20000000000 */
[----:B------:R-:W-:Y:S01]  /*3240*/  UMOV UR25, 0x4100490 ;  /* 0x0410049000197882 */ /* 0x000fe20000000000 */
[----:B--2---:R-:W-:-:S15]  /*3250*/  R2UR UR30, R0 ;  /* 0x00000000001e72ca */ /* 0x004fde00000e0000 */
.L_x_65:
[----:B------:R-:W-:Y:S02]  /*3260*/  LEA R0, R10, UR17, 0x3 ;  /* 0x000000110a007c11 */ /* 0x000fe4000f8e18ff */
[----:B------:R-:W-:Y:S02]  /*3270*/  SHF.L.U32 R2, R9, 0x1f, RZ ;  /* 0x0000001f09027819 */ /* 0x000fe400000006ff */
[----:B------:R-:W-:Y:S01]  /*3280*/  PLOP3.LUT P0, PT, PT, PT, UP4, 0x80, 0x8 ;  /* 0x000000000008781c */ /* 0x000fe20003f0f048 */
[----:B------:R-:W-:Y:S01]  /*3290*/  VIADD R3, R0, 0x80 ;  /* 0x0000008000037836 */ /* 0x000fe20000000000 */
[----:B-1----:R-:W1:Y:S02]  /*32a0*/  SYNCS.PHASECHK.TRANS64.TRYWAIT P1, [R0+URZ+0x70], R2 ;  /* 0x00007002000075a7 */ /* 0x002e6400080211ff */
[----:B-1-3--:R-:W-:Y:S09]  /*32b0*/  @!P1 BRA `(.L_x_59) ;  /* 0x00000044003c9947 */ /* 0x00aff20003800000 */
.L_x_134:
[----:B------:R-:W-:Y:S01]  /*32c0*/  LEA R4, R10, UR17, 0x4 ;  /* 0x000000110a047c11 */ /* 0x000fe2000f8e20ff */
[----:B------:R-:W-:Y:S01]  /*32d0*/  @UP4 ULEA UR4, UR14, UR17, 0x3 ;  /* 0x000000110e044291 */ /* 0x000fe2000f8e18ff */
[----:B------:R-:W-:Y:S01]  /*32e0*/  PLOP3.LUT P2, PT, PT, PT, PT, 0x80, 0x8 ;  /* 0x000000000008781c */ /* 0x000fe20003f4f070 */
[----:B------:R-:W-:Y:S01]  /*32f0*/  ULEA UR23, UR22, UR17, 0x3 ;  /* 0x0000001116177291 */ /* 0x000fe2000f8e18ff */
[----:B------:R-:W-:Y:S02]  /*3300*/  PRMT R3, RZ, 0x654, R3 ;  /* 0x00000654ff037816 */ /* 0x000fe40000000003 */
[----:B------:R-:W2:Y:S01]  /*3310*/  LDS.128 R4, [R4+0x100] ;  /* 0x0001000004047984 */ /* 0x000ea20000000c00 */
[----:B-1----:R-:W-:Y:S02]  /*3320*/  @P0 SHF.L.U32 R2, R8, 0x1f, RZ ;  /* 0x0000001f08020819 */ /* 0x002fe400000006ff */
[----:B------:R-:W-:Y:S01]  /*3330*/  SHF.L.U32 R0, R11, 0x1f, RZ ;  /* 0x0000001f0b007819 */ /* 0x000fe200000006ff */
[----:B------:R-:W-:Y:S01]  /*3340*/  @!PT LDS RZ, [RZ] ;  /* 0x00000000fffff984 */ /* 0x000fe20000000800 */
[----:B------:R-:W-:Y:S01]  /*3350*/  @!PT LDS RZ, [RZ] ;  /* 0x00000000fffff984 */ /* 0x000fe20000000800 */
[----:B------:R-:W-:Y:S01]  /*3360*/  @!PT LDS RZ, [RZ] ;  /* 0x00000000fffff984 */ /* 0x000fe20000000800 */
[----:B------:R-:W-:Y:S01]  /*3370*/  @!PT LDS RZ, [RZ] ;  /* 0x00000000fffff984 */ /* 0x000fe20000000800 */
[----:B------:R1:W-:Y:S06]  /*3380*/  MEMBAR.ALL.CTA ;  /* 0x0000000000007992 */ /* 0x0003ec0000008000 */
[----:B-1----:R-:W1:Y:S02]  /*3390*/  FENCE.VIEW.ASYNC.S ;  /* 0x00000000000073c6 */ /* 0x002e640000000000 */
[----:B-1----:R1:W-:Y:S01]  /*33a0*/  SYNCS.ARRIVE.TRANS64.RED.A1T0 RZ, [R3+URZ], RZ ;  /* 0x000000ff03ff79a7 */ /* 0x0023e200081004ff */
[----:B------:R1:W3:Y:S01]  /*33b0*/  @P0 SYNCS.PHASECHK.TRANS64.TRYWAIT P2, [UR4], R2 ;  /* 0x00000002ff0005a7 */ /* 0x0002e20008041104 */
[----:B------:R-:W-:Y:S01]  /*33c0*/  ULEA.HI UR4, UR22, UR22, URZ, 0x1 ;  /* 0x0000001616047291 */ /* 0x000fe2000f8f08ff */
[----:B--2---:R-:W-:-:S03]  /*33d0*/  LOP3.LUT P1, RZ, R6, 0x1, RZ, 0xc0, !PT ;  /* 0x0000000106ff7812 */ /* 0x004fc6000782c0ff */
[----:B------:R-:W-:Y:S02]  /*33e0*/  USHF.L.U32 UR18, UR4, 0x5, URZ ;  /* 0x0000000504127899 */ /* 0x000fe400080006ff */
[----:B------:R-:W-:Y:S02]  /*33f0*/  ULOP3.LUT UR4, UR4, 0xffe, URZ, 0xc0, !UPT ;  /* 0x00000ffe04047892 */ /* 0x000fe4000f8ec0ff */
[----:B------:R-:W-:Y:S02]  /*3400*/  ULOP3.LUT UR18, UR18, 0xffffffc0, URZ, 0xc0, !UPT ;  /* 0xffffffc012127892 */ /* 0x000fe4000f8ec0ff */
[----:B------:R-:W-:Y:S02]  /*3410*/  UIADD3 UR4, UPT, UPT, -UR4, UR22, URZ ;  /* 0x0000001604047290 */ /* 0x000fe4000fffe1ff */
[----:B------:R-:W-:Y:S01]  /*3420*/  UIADD3 UR18, UPT, UPT, UR30, UR18, URZ ;  /* 0x000000121e127290 */ /* 0x000fe2000fffe0ff */
[----:B------:R-:W2:Y:S03]  /*3430*/  SYNCS.PHASECHK.TRANS64.TRYWAIT P0, [UR23+0xb0], R0 ;  /* 0x0000b000ff0075a7 */ /* 0x000ea60008001117 */
[----:B------:R-:W-:Y:S01]  /*3440*/  ULEA UR18, UR4, UR18, 0x14 ;  /* 0x0000001204127291 */ /* 0x000fe2000f8ea0ff */
[----:B-123--:R-:W-:Y:S11]  /*3450*/  @!P0 BRA `(.L_x_60) ;  /* 0x0000004000e88947 */ /* 0x00eff60003800000 */
.L_x_136:
[----:B------:R-:W-:Y:S01]  /*3460*/  IADD3 R10, PT, PT, R10, 0x1, RZ ;  /* 0x000000010a0a7810 */ /* 0x000fe20007ffe0ff */
[----:B------:R-:W-:Y:S06]  /*3470*/  BRA.U !UP4, `(.L_x_61) ;  /* 0x000000010c987547 */ /* 0x000fec000b800000 */
[----:B------:R-:W-:Y:S01]  /*3480*/  UPLOP3.LUT UP2, UPT, UPT, UPT, UPT, 0x40, 0x4 ;  /* 0x000000000004789c */ /* 0x000fe20003f4e870 */
[----:B------:R-:W-:Y:S01]  /*3490*/  UMOV UR16, UR29 ;  /* 0x0000001d00107c82 */ /* 0x000fe20008000000 */
[----:B------:R-:W-:Y:S01]  /*34a0*/  UMOV UR15, UR28 ;  /* 0x0000001c000f7c82 */ /* 0x000fe20008000000 */
[----:B------:R-:W-:-:S08]  /*34b0*/  UMOV UR6, UR14 ;  /* 0x0000000e00067c82 */ /* 0x000fd00008000000 */
.L_x_64:
[----:B------:R-:W-:Y:S02]  /*34c0*/  UIADD3 UR16, UPT, UPT, UR16, 0x1, URZ ;  /* 0x0000000110107890 */ /* 0x000fe4000fffe0ff */
[----:B--2---:R-:W-:Y:S02]  /*34d0*/  ULEA UR5, UR6, UR17, 0x3 ;  /* 0x0000001106057291 */ /* 0x004fe4000f8e18ff */
[----:B------:R-:W-:Y:S01]  /*34e0*/  UISETP.NE.AND UP3, UPT, UR16, URZ, UPT ;  /* 0x000000ff1000728c */ /* 0x000fe2000bf65270 */
[----:B---3--:R-:W-:Y:S10]  /*34f0*/  @P2 BRA `(.L_x_62) ;  /* 0x00000000000c2947 */ /* 0x008ff40003800000 */
[----:B-1----:R-:W-:Y:S04]  /*3500*/  SHF.L.U32 R2, R8, 0x1f, RZ ;  /* 0x0000001f08027819 */ /* 0x002fe800000006ff */
[----:B------:R-:W1:Y:S02]  /*3510*/  SYNCS.PHASECHK.TRANS64.TRYWAIT P0, [UR5], R2 ;  /* 0x00000002ff0075a7 */ /* 0x000e640008001105 */
[----:B-1----:R-:W-:Y:S05]  /*3520*/  @!P0 BRA `(.L_x_63) ;  /* 0x0000004000cc8947 */ /* 0x002fea0003800000 */
.L_x_62:
[----:B------:R-:W-:Y:S01]  /*3530*/  UISETP.NE.AND UP0, UPT, UR15, 0x1, UPT ;  /* 0x000000010f00788c */ /* 0x000fe2000bf05270 */
[----:B------:R-:W-:Y:S01]  /*3540*/  PLOP3.LUT P2, PT, PT, PT, PT, 0x80, 0x8 ;  /* 0x000000000008781c */ /* 0x000fe20003f4f070 */
[----:B------:R-:W-:Y:S02]  /*3550*/  UIADD3 UR4, UPT, UPT, UR6, 0x1, URZ ;  /* 0x0000000106047890 */ /* 0x000fe4000fffe0ff */
[----:B------:R-:W-:Y:S02]  /*3560*/  ULEA UR12, UR6, UR21, 0x8 ;  /* 0x00000015060c7291 */ /* 0x000fe4000f8e40ff */
[----:B------:R-:W-:Y:S01]  /*3570*/  UISETP.NE.AND UP1, UPT, UR4, 0x3, UPT ;  /* 0x000000030400788c */ /* 0x000fe2000bf25270 */
[----:B------:R-:W-:Y:S01]  /*3580*/  PLOP3.LUT P0, PT, PT, PT, UP0, 0x80, 0x8 ;  /* 0x000000000008781c */ /* 0x000fe20003f0f008 */
[----:B------:R-:W-:Y:S02]  /*3590*/  UIADD3 UR10, UPT, UPT, UR12, 0x2, URZ ;  /* 0x000000020c0a7890 */ /* 0x000fe4000fffe0ff */
[----:B------:R-:W-:Y:S02]  /*35a0*/  USEL UR7, URZ, 0x1, UP1 ;  /* 0x00000001ff077887 */ /* 0x000fe40008800000 */
[----:B------:R-:W-:Y:S02]  /*35b0*/  USEL UR14, UR4, URZ, UP1 ;  /* 0x000000ff040e7287 */ /* 0x000fe40008800000 */
[----:B------:R-:W-:Y:S02]  /*35c0*/  UIADD3 UR15, UPT, UPT, UR15, -0x1, URZ ;  /* 0xffffffff0f0f7890 */ /* 0x000fe4000fffe0ff */
[----:B------:R-:W-:Y:S01]  /*35d0*/  @UP0 ULEA UR4, UR14, UR17, 0x3 ;  /* 0x000000110e040291 */ /* 0x000fe2000f8e18ff */
[----:B------:R-:W-:Y:S01]  /*35e0*/  LOP3.LUT R8, R8, UR7, RZ, 0x3c, !PT ;  /* 0x0000000708087c12 */ /* 0x000fe2000f8e3cff */
[----:B------:R-:W-:Y:S01]  /*35f0*/  UIADD3 UR7, UPT, UPT, UR5, 0x18, URZ ;  /* 0x0000001805077890 */ /* 0x000fe2000fffe0ff */
[----:B------:R-:W-:Y:S02]  /*3600*/  UMOV UR13, 0x80004020 ;  /* 0x80004020000d7882 */ /* 0x000fe40000000000 */
[----:B-1----:R-:W-:Y:S01]  /*3610*/  @P0 SHF.L.U32 R0, R8, 0x1f, RZ ;  /* 0x0000001f08000819 */ /* 0x002fe200000006ff */
[----:B------:R-:W-:Y:S01]  /*3620*/  UMOV UR5, 0x80004020 ;  /* 0x8000402000057882 */ /* 0x000fe20000000000 */
[----:B------:R-:W-:Y:S01]  /*3630*/  UMOV UR11, 0x80004020 ;  /* 0x80004020000b7882 */ /* 0x000fe20000000000 */
[----:B------:R-:W-:Y:S01]  /*3640*/  UMOV UR9, 0x80004020 ;  /* 0x8000402000097882 */ /* 0x000fe20000000000 */
[----:B------:R2:W3:Y:S01]  /*3650*/  @P0 SYNCS.PHASECHK.TRANS64.TRYWAIT P2, [UR4], R0 ;  /* 0x00000000ff0005a7 */ /* 0x0004e20008041104 */
[----:B------:R-:W-:Y:S03]  /*3660*/  ULEA UR4, UR6, UR20, 0x8 ;  /* 0x0000001406047291 */ /* 0x000fe6000f8e40ff */
[----:B------:R-:W-:Y:S01]  /*3670*/  UMOV UR6, UR14 ;  /* 0x0000000e00067c82 */ /* 0x000fe20008000000 */
[----:B------:R-:W-:Y:S05]  /*3680*/  UIADD3 UR8, UPT, UPT, UR4, 0x2, URZ ;  /* 0x0000000204087890 */ /* 0x000fea000fffe0ff */
[----:B------:R2:W-:Y:S01]  /*3690*/  UTCHMMA gdesc[UR4], gdesc[UR12], tmem[UR18], tmem[UR26], idesc[UR27], UP2 ;  /* 0x00ff1a0c040075ea */ /* 0x0005e20009000012 */
[----:B------:R-:W-:Y:S03]  /*36a0*/  UPLOP3.LUT UP2, UPT, UPT, UPT, UPT, 0x80, 0x8 ;  /* 0x000000000008789c */ /* 0x000fe60003f4f070 */
[----:B------:R2:W-:Y:S01]  /*36b0*/  UTCHMMA gdesc[UR8], gdesc[UR10], tmem[UR18], tmem[UR24], idesc[UR25], UPT ;  /* 0x00ff180a080075ea */ /* 0x0005e2000b800012 */
[----:B------:R2:W-:Y:S01]  /*36c0*/  UTCBAR.MULTICAST [UR7], URZ, UR19 ;  /* 0x000000ff070073e9 */ /* 0x0005e20008000813 */
[----:B------:R-:W-:Y:S06]  /*36d0*/  BRA.U UP3, `(.L_x_64) ;  /* 0xfffffffd03787547 */ /* 0x000fec000b83ffff */
.L_x_61:
[----:B--2---:R-:W-:Y:S01]  /*36e0*/  UIADD3 UR4, UPT, UPT, UR22, 0x1, URZ ;  /* 0x0000000116047890 */ /* 0x004fe2000fffe0ff */
[C---:B------:R-:W-:Y:S01]  /*36f0*/  ISETP.NE.AND P0, PT, R10.reuse, 0x2, PT ;  /* 0x000000020a00780c */ /* 0x040fe20003f05270 */
[----:B------:R-:W-:Y:S02]  /*3700*/  UIADD3 UR5, UPT, UPT, UR23, 0x90, URZ ;  /* 0x0000009017057890 */ /* 0x000fe4000fffe0ff */
[----:B------:R-:W-:Y:S01]  /*3710*/  UISETP.NE.AND UP0, UPT, UR4, 0x4, UPT ;  /* 0x000000040400788c */ /* 0x000fe2000bf05270 */
[----:B-1----:R-:W-:Y:S02]  /*3720*/  SEL R0, RZ, 0x1, P0 ;  /* 0x00000001ff007807 */ /* 0x002fe40000000000 */
[----:B------:R-:W-:Y:S01]  /*3730*/  SEL R10, R10, RZ, P0 ;  /* 0x000000ff0a0a7207 */ /* 0x000fe20000000000 */
[----:B------:R-:W-:Y:S01]  /*3740*/  USEL UR6, URZ, 0x1, UP0 ;  /* 0x00000001ff067887 */ /* 0x000fe20008000000 */
[----:B------:R-:W-:Y:S01]  /*3750*/  LOP3.LUT R9, R9, R0, RZ, 0x3c, !PT ;  /* 0x0000000009097212 */ /* 0x000fe200078e3cff */
[----:B------:R-:W-:Y:S01]  /*3760*/  USEL UR22, UR4, URZ, UP0 ;  /* 0x000000ff04167287 */ /* 0x000fe20008000000 */
[----:B------:R1:W-:Y:S03]  /*3770*/  UTCBAR [UR5], URZ ;  /* 0x000000ff050073e9 */ /* 0x0003e600080000ff */
[----:B------:R-:W-:Y:S01]  /*3780*/  LOP3.LUT R11, R11, UR6, RZ, 0x3c, !PT ;  /* 0x000000060b0b7c12 */ /* 0x000fe2000f8e3cff */
[----:B------:R-:W-:Y:S07]  /*3790*/  @P1 BRA `(.L_x_65) ;  /* 0xfffffff800b01947 */ /* 0x000fee000383ffff */
[----:B------:R-:W2:Y:S01]  /*37a0*/  S2UR UR8, SR_CgaCtaId ;  /* 0x00000000000879c3 */ /* 0x000ea20000008800 */
[----:B------:R-:W-:Y:S01]  /*37b0*/  ELECT P0, URZ, PT ;  /* 0x0000000000ff782f */ /* 0x000fe20003800000 */
[----:B------:R-:W-:Y:S01]  /*37c0*/  IMAD.MOV.U32 R0, RZ, RZ, 0x1 ;  /* 0x00000001ff007424 */ /* 0x000fe200078e00ff */
[----:B------:R-:W-:Y:S01]  /*37d0*/  UIADD3 UR17, UPT, UPT, UR17, 0xb0, URZ ;  /* 0x000000b011117890 */ /* 0x000fe2000fffe0ff */
[----:B------:R-:W-:Y:S01]  /*37e0*/  SHF.L.U32 R2, R11, 0x1f, RZ ;  /* 0x0000001f0b027819 */ /* 0x000fe200000006ff */
[----:B------:R-:W-:-:S03]  /*37f0*/  UMOV UR4, 0x40 ;  /* 0x0000004000047882 */ /* 0x000fc60000000000 */
[----:B------:R-:W-:Y:S01]  /*3800*/  UVIRTCOUNT.DEALLOC.SMPOOL 0x80 ;  /* 0x000000800000784c */ /* 0x000fe20000000000 */
[----:B--2---:R-:W-:Y:S02]  /*3810*/  ULEA UR8, UR8, UR4, 0x18 ;  /* 0x0000000408087291 */ /* 0x004fe4000f8ec0ff */
[----:B------:R-:W-:-:S07]  /*3820*/  ULEA UR4, UR22, UR17, 0x3 ;  /* 0x0000001116047291 */ /* 0x000fce000f8e18ff */
[----:B------:R2:W-:Y:S02]  /*3830*/  @P0 STS.U8 [UR8+0x1c], R0 ;  /* 0x00001c00ff000988 */ /* 0x0005e40008000008 */
[----:B------:R-:W4:Y:S02]  /*3840*/  SYNCS.PHASECHK.TRANS64.TRYWAIT P0, [UR4], R2 ;  /* 0x00000002ff0075a7 */ /* 0x000f240008001104 */
[----:B--2-4-:R-:W-:Y:S05]  /*3850*/  @!P0 BRA `(.L_x_66) ;  /* 0x0000004000188947 */ /* 0x014fea0003800000 */
.L_x_139:
[----:B------:R-:W-:-:S04]  /*3860*/  UIADD3 UR4, UPT, UPT, UR22, 0x1, URZ ;  /* 0x0000000116047890 */ /* 0x000fc8000fffe0ff */
[----:B------:R-:W-:-:S04]  /*3870*/  UISETP.NE.AND UP0, UPT, UR4, 0x4, UPT ;  /* 0x000000040400788c */ /* 0x000fc8000bf05270 */
[----:B------:R-:W-:Y:S02]  /*3880*/  USEL UR6, URZ, 0x1, UP0 ;  /* 0x00000001ff067887 */ /* 0x000fe40008000000 */
[----:B------:R-:W-:-:S04]  /*3890*/  USEL UR4, UR4, URZ, UP0 ;  /* 0x000000ff04047287 */ /* 0x000fc80008000000 */
[----:B-1----:R-:W-:Y:S01]  /*38a0*/  ULEA UR5, UR4, UR17, 0x3 ;  /* 0x0000001104057291 */ /* 0x002fe2000f8e18ff */
[----:B--2---:R-:W-:-:S04]  /*38b0*/  LOP3.LUT R2, R11, UR6, RZ, 0x3c, !PT ;  /* 0x000000060b027c12 */ /* 0x004fc8000f8e3cff */
[----:B------:R-:W-:-:S04]  /*38c0*/  SHF.L.U32 R3, R2, 0x1f, RZ ;  /* 0x0000001f02037819 */ /* 0x000fc800000006ff */
[----:B------:R-:W1:Y:S02]  /*38d0*/  SYNCS.PHASECHK.TRANS64.TRYWAIT P0, [UR5], R3 ;  /* 0x00000003ff0075a7 */ /* 0x000e640008001105 */
[----:B-1----:R-:W-:Y:S05]  /*38e0*/  @!P0 BRA `(.L_x_67) ;  /* 0x00000040000c8947 */ /* 0x002fea0003800000 */
.L_x_141:
        /* <DEDUP_REMOVED lines=9> */
.L_x_143:
[----:B------:R-:W-:-:S04]  /*3980*/  UIADD3 UR4, UPT, UPT, UR4, 0x1, URZ ;  /* 0x0000000104047890 */ /* 0x000fc8000fffe0ff */
[----:B------:R-:W-:-:S04]  /*3990*/  UISETP.NE.AND UP0, UPT, UR4, 0x4, UPT ;  /* 0x000000040400788c */ /* 0x000fc8000bf05270 */
[----:B------:R-:W-:Y:S02]  /*39a0*/  USEL UR5, URZ, 0x1, UP0 ;  /* 0x00000001ff057887 */ /* 0x000fe40008000000 */
[----:B------:R-:W-:-:S04]  /*39b0*/  USEL UR4, UR4, URZ, UP0 ;  /* 0x000000ff04047287 */ /* 0x000fc80008000000 */
[----:B------:R-:W-:Y:S01]  /*39c0*/  ULEA UR4, UR4, UR17, 0x3 ;  /* 0x0000001104047291 */ /* 0x000fe2000f8e18ff */
[----:B------:R-:W-:-:S04]  /*39d0*/  LOP3.LUT R2, R2, UR5, RZ, 0x3c, !PT ;  /* 0x0000000502027c12 */ /* 0x000fc8000f8e3cff */
[----:B------:R-:W-:-:S04]  /*39e0*/  SHF.L.U32 R2, R2, 0x1f, RZ ;  /* 0x0000001f02027819 */ /* 0x000fc800000006ff */
[----:B------:R-:W2:Y:S02]  /*39f0*/  SYNCS.PHASECHK.TRANS64.TRYWAIT P0, [UR4], R2 ;  /* 0x00000002ff0075a7 */ /* 0x000ea40008001104 */
[----:B--2---:R-:W-:Y:S05]  /*3a00*/  @!P0 BRA `(.L_x_69) ;  /* 0x0000003c00f48947 */ /* 0x004fea0003800000 */
.L_x_145:
[----:B------:R-:W-:Y:S01]  /*3a10*/  NOP ;  /* 0x0000000000007918 */ /* 0x000fe20000000000 */
[----:B-1----:R-:W1:Y:S01]  /*3a20*/  LDS R0, [UR8+0x14] ;  /* 0x00001408ff007984 */ /* 0x002e620008000800 */
[----:B------:R-:W-:Y:S01]  /*3a30*/  ULOP3.LUT UR4, UR30, 0xffff, URZ, 0xc0, !UPT ;  /* 0x0000ffff1e047892 */ /* 0x000fe2000f8ec0ff */
[----:B------:R-:W-:Y:S01]  /*3a40*/  UMOV UR5, 0xffff ;  /* 0x0000ffff00057882 */ /* 0x000fe20000000000 */
[----:B------:R-:W-:Y:S02]  /*3a50*/  UMOV UR6, 0x1 ;  /* 0x0000000100067882 */ /* 0x000fe40000000000 */
[----:B------:R-:W-:-:S04]  /*3a60*/  USHF.R.U32.HI UR4, URZ, 0x5, UR4 ;  /* 0x00000005ff047899 */ /* 0x000fc80008011604 */
[----:B------:R-:W-:Y:S02]  /*3a70*/  USHF.L.U32 UR5, UR5, UR4, URZ ;  /* 0x0000000405057299 */ /* 0x000fe400080006ff */
[----:B------:R-:W-:-:S04]  /*3a80*/  USHF.L.U32 UR4, UR6, UR4, URZ ;  /* 0x0000000406047299 */ /* 0x000fc800080006ff */
[----:B-1----:R-:W-:-:S04]  /*3a90*/  LOP3.LUT R0, R0, UR5, RZ, 0xc0, !PT ;  /* 0x0000000500007c12 */ /* 0x002fc8000f8ec0ff */
[----:B------:R-:W-:-:S13]  /*3aa0*/  ISETP.NE.AND P0, PT, R0, UR5, PT ;  /* 0x0000000500007c0c */ /* 0x000fda000bf05270 */
[----:B------:R-:W-:Y:S05]  /*3ab0*/  @P0 BRA `(.L_x_70) ;  /* 0x0000000000580947 */ /* 0x000fea0003800000 */
[----:B------:R-:W1:Y:S02]  /*3ac0*/  LDS R0, [UR8+0x18] ;  /* 0x00001808ff007984 */ /* 0x000e640008000800 */
[----:B-1----:R-:W-:-:S04]  /*3ad0*/  LOP3.LUT R0, R0, UR4, RZ, 0xc0, !PT ;  /* 0x0000000400007c12 */ /* 0x002fc8000f8ec0ff */
[----:B------:R-:W-:-:S13]  /*3ae0*/  ISETP.NE.AND P0, PT, R0, UR4, PT ;  /* 0x0000000400007c0c */ /* 0x000fda000bf05270 */
[----:B------:R-:W-:Y:S05]  /*3af0*/  @P0 BRA `(.L_x_71) ;  /* 0x00000000003c0947 */ /* 0x000fea0003800000 */
[----:B------:R-:W1:Y:S01]  /*3b00*/  S2R R2, SR_LANEID ;  /* 0x0000000000027919 */ /* 0x000e620000000000 */
[----:B------:R-:W-:-:S06]  /*3b10*/  ULOP3.LUT UR5, URZ, UR5, URZ, 0x33, !UPT ;  /* 0x00000005ff057292 */ /* 0x000fcc000f8e33ff */
[----:B------:R-:W-:-:S04]  /*3b20*/  IMAD.U32 R0, RZ, RZ, UR5 ;  /* 0x00000005ff007e24 */ /* 0x000fc8000f8e00ff */
[----:B------:R2:W4:Y:S02]  /*3b30*/  REDUX UR7, R0 ;  /* 0x00000000000773c4 */ /* 0x0005240000000000 */
[----:B------:R1:W-:Y:S01]  /*3b40*/  UTCATOMSWS.AND URZ, UR5 ;  /* 0x0000000500ff79e3 */ /* 0x0003e20008000000 */
[----:B--2---:R-:W-:Y:S01]  /*3b50*/  LOP3.LUT R0, RZ, UR4, RZ, 0x33, !PT ;  /* 0x00000004ff007c12 */ /* 0x004fe2000f8e33ff */
[----:B------:R-:W-:Y:S02]  /*3b60*/  VOTEU.ANY UR4, UPT, PT ;  /* 0x0000000000047886 */ /* 0x000fe400038e0100 */
[----:B------:R-:W-:Y:S02]  /*3b70*/  UFLO.U32 UR4, UR4 ;  /* 0x00000004000472bd */ /* 0x000fe400080e0000 */
[----:B------:R-:W2:Y:S04]  /*3b80*/  REDUX UR6, R0 ;  /* 0x00000000000673c4 */ /* 0x000ea80000000000 */
[----:B-1----:R-:W-:-:S02]  /*3b90*/  ISETP.EQ.U32.AND P0, PT, R2, UR4, PT ;  /* 0x0000000402007c0c */ /* 0x002fc4000bf02070 */
[----:B----4-:R-:W-:-:S11]  /*3ba0*/  MOV R2, UR7 ;  /* 0x0000000700027c02 */ /* 0x010fd60008000f00 */
[----:B------:R1:W-:Y:S01]  /*3bb0*/  @P0 ATOMS.AND RZ, [UR8+0x14], R2 ;  /* 0x00001402ffff098c */ /* 0x0003e2000a800008 */
[----:B--2---:R-:W-:-:S05]  /*3bc0*/  IMAD.U32 R0, RZ, RZ, UR6 ;  /* 0x00000006ff007e24 */ /* 0x004fca000f8e00ff */
[----:B------:R1:W-:Y:S01]  /*3bd0*/  @P0 ATOMS.AND RZ, [UR8+0x18], R0 ;  /* 0x00001800ffff098c */ /* 0x0003e2000a800008 */
[----:B------:R-:W-:Y:S05]  /*3be0*/  BRA `(.L_x_72) ;  /* 0x0000000000147947 */ /* 0x000fea0003800000 */
.L_x_71:
[----:B------:R-:W-:Y:S02]  /*3bf0*/  MOV R2, 0x3c10 ;  /* 0x00003c1000027802 */ /* 0x000fe40000000f00 */
[----:B---3-5:R-:W-:Y:S05]  /*3c00*/  CALL.REL.NOINC `($__internal_0_$__cuda_sm10x_tcgen05_guardrail_trap_col_being_dealloced_not_returned_by_alloc) ;  /* 0x0000004000687944 */ /* 0x028fea0003c00000 */
[----:B------:R-:W-:Y:S05]  /*3c10*/  BRA `(.L_x_72) ;  /* 0x0000000000087947 */ /* 0x000fea0003800000 */
.L_x_70:
[----:B------:R-:W-:Y:S02]  /*3c20*/  MOV R2, 0x3c40 ;  /* 0x00003c4000027802 */ /* 0x000fe40000000f00 */
[----:B---3-5:R-:W-:Y:S05]  /*3c30*/  CALL.REL.NOINC `($__internal_2_$__cuda_sm10x_tcgen05_guardrail_trap_unallocated_columns_being_dealloced) ;  /* 0x0000004000747944 */ /* 0x028fea0003c00000 */
.L_x_72:
[----:B------:R-:W-:Y:S01]  /*3c40*/  NOP ;  /* 0x0000000000007918 */ /* 0x000fe20000000000 */
[----:B------:R-:W-:Y:S05]  /*3c50*/  EXIT ;  /* 0x000000000000794d */ /* 0x000fea0003800000 */
.L_x_54:
[----:B------:R-:W-:-:S09]  /*3c60*/  UISETP.NE.OR UP0, UPT, UR18, 0x3, !UP3 ;  /* 0x000000031200788c */ /* 0x000fd2000df05670 */
[----:B------:R-:W-:Y:S05]  /*3c70*/  BRA.U UP0, `(.L_x_73) ;  /* 0x0000001100247547 */ /* 0x000fea000b800000 */
[----:B------:R-:W2:Y:S01]  /*3c80*/  LDCU.64 UR4, c[0x0][0x888] ;  /* 0x00011100ff0477ac */ /* 0x000ea20008000a00 */
[----:B------:R-:W3:Y:S01]  /*3c90*/  LDC.64 R12, c[0x0][0x348] ;  /* 0x0000d200ff0c7b82 */ /* 0x000ee20000000a00 */
[----:B------:R-:W-:Y:S02]  /*3ca0*/  HFMA2 R9, -RZ, RZ, 0, 0 ;  /* 0x00000000ff097431 */ /* 0x000fe400000001ff */
[----:B------:R-:W-:Y:S01]  /*3cb0*/  IMAD.MOV.U32 R11, RZ, RZ, 0x1 ;  /* 0x00000001ff0b7424 */ /* 0x000fe200078e00ff */
[----:B------:R-:W4:Y:S01]  /*3cc0*/  LDCU UR37, c[0x0][0x370] ;  /* 0x00006e00ff2577ac */ /* 0x000f220008000800 */
[----:B------:R-:W-:Y:S01]  /*3cd0*/  IMAD.MOV.U32 R10, RZ, RZ, RZ ;  /* 0x000000ffff0a7224 */ /* 0x000fe200078e00ff */
[----:B------:R-:W-:Y:S01]  /*3ce0*/  MOV R3, 0x1000 ;  /* 0x0000100000037802 */ /* 0x000fe20000000f00 */
[----:B------:R-:W4:Y:S01]  /*3cf0*/  LDCU.128 UR32, c[0x0][0xb10] ;  /* 0x00016200ff2077ac */ /* 0x000f220008000c00 */
[----:B------:R-:W1:Y:S01]  /*3d00*/  LDCU UR31, c[0x0][0x374] ;  /* 0x00006e80ff1f77ac */ /* 0x000e620008000800 */
[----:B------:R-:W1:Y:S01]  /*3d10*/  LDCU.64 UR28, c[0x0][0x890] ;  /* 0x00011200ff1c77ac */ /* 0x000e620008000a00 */
[----:B--2---:R-:W-:Y:S01]  /*3d20*/  UISETP.NE.U32.AND UP0, UPT, UR4, URZ, UPT ;  /* 0x000000ff0400728c */ /* 0x004fe2000bf05070 */
[----:B------:R-:W2:Y:S01]  /*3d30*/  LDCU UR15, c[0x0][0xb0c] ;  /* 0x00016180ff0f77ac */ /* 0x000ea20008000800 */
[----:B------:R-:W3:Y:S01]  /*3d40*/  LDCU UR41, c[0x0][0xb20] ;  /* 0x00016400ff2977ac */ /* 0x000ee20008000800 */
[----:B------:R-:W3:Y:S01]  /*3d50*/  LDCU UR4, c[0x0][0xb30] ;  /* 0x00016600ff0477ac */ /* 0x000ee20008000800 */
[----:B----4-:R-:W-:-:S02]  /*3d60*/  UIMAD.WIDE.U32 UR6, UR37, UR32, URZ ;  /* 0x00000020250672a5 */ /* 0x010fc4000f8e00ff */
[----:B-1----:R-:W-:Y:S02]  /*3d70*/  UIMAD.WIDE.U32 UR8, UR31, UR35, URZ ;  /* 0x000000231f0872a5 */ /* 0x002fe4000f8e00ff */
[----:B------:R-:W-:Y:S02]  /*3d80*/  USEL UR40, URZ, 0x1, UP5 ;  /* 0x00000001ff287887 */ /* 0x000fe4000a800000 */
[----:B------:R-:W-:Y:S02]  /*3d90*/  UISETP.NE.U32.AND UP6, UPT, UR28, URZ, UPT ;  /* 0x000000ff1c00728c */ /* 0x000fe4000bfc5070 */
[----:B------:R-:W-:Y:S01]  /*3da0*/  UISETP.NE.AND.EX UP5, UPT, UR5, URZ, UPT, UP0 ;  /* 0x000000ff0500728c */ /* 0x000fe2000bfa5300 */
[----:B------:R-:W-:Y:S01]  /*3db0*/  UMOV UR24, 0x400 ;  /* 0x0000040000187882 */ /* 0x000fe20000000000 */
[----:B------:R-:W-:Y:S01]  /*3dc0*/  UISETP.NE.AND UP0, UPT, UR42, 0x1, UPT ;  /* 0x000000012a00788c */ /* 0x000fe2000bf05270 */
[----:B------:R-:W-:Y:S01]  /*3dd0*/  UMOV UR6, UR7 ;  /* 0x0000000700067c82 */ /* 0x000fe20008000000 */
[----:B------:R-:W-:Y:S01]  /*3de0*/  UMOV UR38, UR9 ;  /* 0x0000000900267c82 */ /* 0x000fe20008000000 */
[----:B--2---:R-:W-:Y:S01]  /*3df0*/  UISETP.NE.AND UP0, UPT, UR15, 0x1, UPT ;  /* 0x000000010f00788c */ /* 0x004fe2000bf05270 */
[----:B------:R-:W-:Y:S01]  /*3e00*/  UMOV UR25, URZ ;  /* 0x000000ff00197c82 */ /* 0x000fe20008000000 */
[----:B------:R-:W-:-:S02]  /*3e10*/  UPLOP3.LUT UP4, UPT, UPT, UPT, UPT, 0x40, 0x4 ;  /* 0x000000000004789c */ /* 0x000fc40003f8e870 */
[----:B------:R-:W-:Y:S01]  /*3e20*/  UISETP.GE.AND UP2, UPT, UR42, 0x1, UPT ;  /* 0x000000012a00788c */ /* 0x000fe2000bf46270 */
[----:B------:R-:W1:Y:S01]  /*3e30*/  LDCU.64 UR16, c[0x0][0xb28] ;  /* 0x00016500ff1077ac */ /* 0x000e620008000a00 */
[----:B------:R-:W-:Y:S02]  /*3e40*/  ULEA UR24, UR54, UR24, 0x18 ;  /* 0x0000001836187291 */ /* 0x000fe4000f8ec0ff */
[----:B------:R-:W-:Y:S02]  /*3e50*/  UISETP.NE.AND.EX UP6, UPT, UR29, URZ, UPT, UP6 ;  /* 0x000000ff1d00728c */ /* 0x000fe4000bfc5360 */
[----:B------:R-:W-:Y:S02]  /*3e60*/  USHF.R.U32.HI UR39, URZ, UR33, UR6 ;  /* 0x00000021ff277299 */ /* 0x000fe40008011606 */
[----:B---3--:R-:W-:Y:S02]  /*3e70*/  USHF.R.U32.HI UR38, URZ, UR41, UR38 ;  /* 0x00000029ff267299 */ /* 0x008fe40008011626 */
[----:B------:R-:W-:-:S02]  /*3e80*/  UISETP.NE.AND UP0, UPT, UR34, 0x1, UPT ;  /* 0x000000012200788c */ /* 0x000fc4000bf05270 */
[----:B------:R-:W-:-:S11]  /*3e90*/  UISETP.NE.AND UP3, UPT, UR4, 0x1, UPT ;  /* 0x000000010400788c */ /* 0x000fd6000bf65270 */
.L_x_82:
[C---:B------:R-:W-:Y:S02]  /*3ea0*/  LEA R8, R10.reuse, UR24, 0x3 ;  /* 0x000000180a087c11 */ /* 0x040fe4000f8e18ff */
[----:B------:R-:W-:Y:S02]  /*3eb0*/  SHF.L.U32 R0, R9, 0x1f, RZ ;  /* 0x0000001f09007819 */ /* 0x000fe400000006ff */
[----:B------:R-:W-:Y:S02]  /*3ec0*/  LEA R4, R10, UR24, 0x4 ;  /* 0x000000180a047c11 */ /* 0x000fe4000f8e20ff */
[----:B--2---:R-:W2:Y:S02]  /*3ed0*/  SYNCS.PHASECHK.TRANS64.TRYWAIT P0, [R8+URZ+0x70], R0 ;  /* 0x00007000080075a7 */ /* 0x004ea400080011ff */
[----:B--2---:R-:W-:Y:S05]  /*3ee0*/  @!P0 BRA `(.L_x_74) ;  /* 0x0000003800d48947 */ /* 0x004fea0003800000 */
.L_x_146:
[----:B------:R-:W3:Y:S01]  /*3ef0*/  LDS.128 R4, [R4+0x100] ;  /* 0x0001000004047984 */ /* 0x000ee20000000c00 */
[----:B------:R-:W-:Y:S01]  /*3f00*/  UISETP.GE.AND UP0, UPT, UR42, 0x1, UPT ;  /* 0x000000012a00788c */ /* 0x000fe2000bf06270 */
[----:B------:R-:W-:Y:S01]  /*3f10*/  @!PT LDS RZ, [RZ] ;  /* 0x00000000fffff984 */ /* 0x000fe20000000800 */
[----:B------:R-:W-:Y:S01]  /*3f20*/  @!PT LDS RZ, [RZ] ;  /* 0x00000000fffff984 */ /* 0x000fe20000000800 */
[----:B------:R-:W-:Y:S01]  /*3f30*/  @!PT LDS RZ, [RZ] ;  /* 0x00000000fffff984 */ /* 0x000fe20000000800 */
[----:B------:R-:W-:Y:S01]  /*3f40*/  @!PT LDS RZ, [RZ] ;  /* 0x00000000fffff984 */ /* 0x000fe20000000800 */
[----:B------:R4:W-:Y:S06]  /*3f50*/  MEMBAR.ALL.CTA ;  /* 0x0000000000007992 */ /* 0x0009ec0000008000 */
[----:B----4-:R-:W4:Y:S01]  /*3f60*/  FENCE.VIEW.ASYNC.S ;  /* 0x00000000000073c6 */ /* 0x010f220000000000 */
[----:B---3--:R-:W-:Y:S11]  /*3f70*/  LOP3.LUT P0, RZ, R6, 0x1, RZ, 0xc0, !PT ;  /* 0x0000000106ff7812 */ /* 0x008ff6000780c0ff */
[----:B------:R-:W-:Y:S02]  /*3f80*/  @!UPT UIADD3 URZ, UPT, UPT, URZ, URZ, URZ ;  /* 0x000000fffffff290 */ /* 0x000fe4000fffe0ff */
[----:B----4-:R-:W-:Y:S01]  /*3f90*/  VOTEU.ANY UP2, P0 ;  /* 0x0000000000ff7886 */ /* 0x010fe20000040100 */
[----:B------:R-:W-:Y:S11]  /*3fa0*/  PLOP3.LUT P0, PT, PT, PT, UP2, 0x80, 0x8 ;  /* 0x000000000008781c */ /* 0x000ff60003f0f028 */
[----:B------:R-:W-:Y:S02]  /*3fb0*/  @!UPT UIADD3 URZ, UPT, UPT, URZ, URZ, URZ ;  /* 0x000000fffffff290 */ /* 0x000fe4000fffe0ff */
[----:B--2---:R-:W-:Y:S02]  /*3fc0*/  @P0 SHF.R.U32.HI R0, RZ, 0x10, R5 ;  /* 0x00000010ff000819 */ /* 0x004fe40000011605 */
[----:B------:R-:W-:Y:S02]  /*3fd0*/  @P0 MOV R2, R4 ;  /* 0x0000000400020202 */ /* 0x000fe40000000f00 */
[----:B------:R-:W-:Y:S01]  /*3fe0*/  @P0 R2UR UR4, R0 ;  /* 0x00000000000402ca */ /* 0x000fe200000e0000 */
[----:B------:R-:W-:Y:S01]  /*3ff0*/  VIADD R0, R8, 0x80 ;  /* 0x0000008008007836 */ /* 0x000fe20000000000 */
[----:B------:R-:W-:Y:S02]  /*4000*/  @P0 LOP3.LUT R4, R5, 0xffff, RZ, 0xc0, !PT ;  /* 0x0000ffff05040812 */ /* 0x000fe400078ec0ff */
[----:B------:R-:W-:Y:S02]  /*4010*/  @P0 R2UR UR6, R2 ;  /* 0x00000000020602ca */ /* 0x000fe400000e0000 */
[----:B------:R-:W-:Y:S02]  /*4020*/  PRMT R0, RZ, 0x654, R0 ;  /* 0x00000654ff007816 */ /* 0x000fe40000000000 */
[----:B------:R-:W-:Y:S02]  /*4030*/  @P0 R2UR UR5, R4 ;  /* 0x00000000040502ca */ /* 0x000fe400000e0000 */
[----:B------:R2:W-:Y:S03]  /*4040*/  SYNCS.ARRIVE.TRANS64.RED.A1T0 RZ, [R0+URZ], RZ ;  /* 0x000000ff00ff79a7 */ /* 0x0005e600081004ff */
[----:B------:R-:W-:Y:S04]  /*4050*/  @UP2 UMOV UR27, UR4 ;  /* 0x00000004001b2c82 */ /* 0x000fe80008000000 */
[----:B------:R-:W-:Y:S04]  /*4060*/  @UP2 UMOV UR14, UR6 ;  /* 0x00000006000e2c82 */ /* 0x000fe80008000000 */
[----:B------:R-:W-:Y:S01]  /*4070*/  @UP2 UMOV UR13, UR5 ;  /* 0x00000005000d2c82 */ /* 0x000fe20008000000 */
[----:B------:R-:W-:Y:S05]  /*4080*/  BRA.U !UP0, `(.L_x_75) ;  /* 0x0000000108c07547 */ /* 0x000fea000b800000 */
[----:B------:R-:W-:Y:S02]  /*4090*/  UIMAD.WIDE.U32 UR8, UR13, UR35, URZ ;  /* 0x000000230d0872a5 */ /* 0x000fe4000f8e00ff */
[----:B------:R-:W-:Y:S02]  /*40a0*/  UP2UR UR12, UPR, URZ, 0x4 ;  /* 0x00000004ff0c7883 */ /* 0x000fe40008000000 */
[----:B------:R-:W-:Y:S02]  /*40b0*/  UISETP.NE.AND UP2, UPT, UR34, 0x1, UPT ;  /* 0x000000012200788c */ /* 0x000fe4000bf45270 */
[----:B------:R-:W-:Y:S02]  /*40c0*/  UIMAD.WIDE.U32 UR10, UR14, UR32, URZ ;  /* 0x000000200e0a72a5 */ /* 0x000fe4000f8e00ff */
[----:B------:R-:W-:Y:S02]  /*40d0*/  USEL UR4, UR31, UR38, !UP2 ;  /* 0x000000261f047287 */ /* 0x000fe4000d000000 */
[----:B------:R-:W-:Y:S02]  /*40e0*/  UISETP.NE.AND UP0, UPT, UR15, 0x1, UPT ;  /* 0x000000010f00788c */ /* 0x000fe4000bf05270 */
[----:B------:R-:W-:Y:S02]  /*40f0*/  UP2UR UR22, UPR, URZ, 0x2 ;  /* 0x00000002ff167883 */ /* 0x000fe40008000000 */
[----:B------:R-:W-:Y:S02]  /*4100*/  UISETP.NE.AND UP1, UPT, UR42, 0x1, UPT ;  /* 0x000000012a00788c */ /* 0x000fe4000bf25270 */
[----:B-1----:R-:W-:Y:S02]  /*4110*/  UIMAD.WIDE.U32 UR18, UR4, UR16, URZ ;  /* 0x00000010041272a5 */ /* 0x002fe4000f8e00ff */
[----:B------:R-:W-:Y:S01]  /*4120*/  USEL UR7, UR37, UR39, !UP0 ;  /* 0x0000002725077287 */ /* 0x000fe2000c000000 */
[----:B------:R-:W-:Y:S02]  /*4130*/  UMOV UR5, UR9 ;  /* 0x0000000900057c82 */ /* 0x000fe40008000000 */
[----:B------:R-:W-:Y:S02]  /*4140*/  USHF.R.U32.HI UR6, URZ, UR41, UR5 ;  /* 0x00000029ff067299 */ /* 0x000fe40008011605 */
[----:B------:R-:W-:Y:S02]  /*4150*/  UIMAD.WIDE.U32 UR20, UR7, UR16, URZ ;  /* 0x00000010071472a5 */ /* 0x000fe4000f8e00ff */
[----:B------:R-:W-:Y:S02]  /*4160*/  USEL UR6, UR13, UR6, !UP2 ;  /* 0x000000060d067287 */ /* 0x000fe4000d000000 */
[----:B------:R-:W-:Y:S01]  /*4170*/  UISETP.NE.AND UP2, UPT, UR12, URZ, UPT ;  /* 0x000000ff0c00728c */ /* 0x000fe2000bf45270 */
[----:B------:R-:W-:Y:S01]  /*4180*/  UMOV UR5, UR11 ;  /* 0x0000000b00057c82 */ /* 0x000fe20008000000 */
[----:B------:R-:W-:Y:S02]  /*4190*/  UIMAD.WIDE.U32 UR10, UR6, UR16, URZ ;  /* 0x00000010060a72a5 */ /* 0x000fe4000f8e00ff */
[----:B------:R-:W-:Y:S03]  /*41a0*/  USHF.R.U32.HI UR8, URZ, UR33, UR5 ;  /* 0x00000021ff087299 */ /* 0x000fe60008011605 */
[----:B------:R-:W-:Y:S02]  /*41b0*/  UMOV UR5, UR19 ;  /* 0x0000001300057c82 */ /* 0x000fe40008000000 */
[----:B------:R-:W-:Y:S03]  /*41c0*/  @UP1 USHF.R.U32.HI UR4, URZ, UR17, UR5 ;  /* 0x00000011ff041299 */ /* 0x000fe60008011605 */
[----:B------:R-:W-:Y:S01]  /*41d0*/  UMOV UR5, UR21 ;  /* 0x0000001500057c82 */ /* 0x000fe20008000000 */
[----:B------:R-:W-:Y:S02]  /*41e0*/  UIMAD UR4, UR42, UR4, URZ ;  /* 0x000000042a0472a4 */ /* 0x000fe4000f8e02ff */
[----:B------:R-:W-:Y:S02]  /*41f0*/  @UP1 USHF.R.U32.HI UR7, URZ, UR17, UR5 ;  /* 0x00000011ff071299 */ /* 0x000fe40008011605 */
[----:B------:R-:W-:Y:S02]  /*4200*/  USEL UR5, UR14, UR8, !UP0 ;  /* 0x000000080e057287 */ /* 0x000fe4000c000000 */
[----:B------:R-:W-:Y:S02]  /*4210*/  UIMAD UR8, UR42, UR7, URZ ;  /* 0x000000072a0872a4 */ /* 0x000fe4000f8e02ff */
[----:B------:R-:W-:Y:S03]  /*4220*/  UISETP.GE.AND UP0, UPT, UR6, UR4, UPT ;  /* 0x000000040600728c */ /* 0x000fe6000bf06270 */
[----:B------:R-:W-:Y:S01]  /*4230*/  UMOV UR4, UR11 ;  /* 0x0000000b00047c82 */ /* 0x000fe20008000000 */
[----:B------:R-:W-:Y:S02]  /*4240*/  UISETP.GE.OR UP0, UPT, UR5, UR8, UP0 ;  /* 0x000000080500728c */ /* 0x000fe40008706670 */
[----:B------:R-:W-:Y:S02]  /*4250*/  USHF.R.U32.HI UR4, URZ, UR17, UR4 ;  /* 0x00000011ff047299 */ /* 0x000fe40008011604 */
[----:B------:R-:W-:Y:S02]  /*4260*/  UIMAD.WIDE.U32 UR8, UR5, UR16, URZ ;  /* 0x00000010050872a5 */ /* 0x000fe4000f8e00ff */
[----:B------:R-:W-:Y:S04]  /*4270*/  USEL UR10, UR6, UR4, !UP1 ;  /* 0x00000004060a7287 */ /* 0x000fe8000c800000 */
[----:B------:R-:W-:Y:S01]  /*4280*/  UIADD3 UR11, UPT, UPT, -UR10, URZ, URZ ;  /* 0x000000ff0a0b7290 */ /* 0x000fe2000fffe1ff */
[----:B------:R-:W-:Y:S02]  /*4290*/  @!UP0 UMOV UR4, UR9 ;  /* 0x0000000900048c82 */ /* 0x000fe40008000000 */
[----:B------:R-:W-:Y:S02]  /*42a0*/  @!UP0 USHF.R.U32.HI UR4, URZ, UR17, UR4 ;  /* 0x00000011ff048299 */ /* 0x000fe40008011604 */
[----:B------:R-:W-:Y:S02]  /*42b0*/  UIMAD UR8, UR42, UR11, UR6 ;  /* 0x0000000b2a0872a4 */ /* 0x000fe4000f8e0206 */
[----:B------:R-:W-:Y:S02]  /*42c0*/  @!UP0 USEL UR4, UR5, UR4, !UP1 ;  /* 0x0000000405048287 */ /* 0x000fe4000c800000 */
[----:B------:R-:W-:Y:S02]  /*42d0*/  UISETP.NE.AND UP1, UPT, UR22, URZ, UPT ;  /* 0x000000ff1600728c */ /* 0x000fe4000bf25270 */
[----:B------:R-:W-:Y:S02]  /*42e0*/  @!UP0 UIMAD UR8, UR7, UR8, UR4 ;  /* 0x00000008070882a4 */ /* 0x000fe4000f8e0204 */
[----:B------:R-:W-:Y:S02]  /*42f0*/  @!UP0 UIADD3 UR9, UPT, UPT, UR10, -UR4, URZ ;  /* 0x800000040a098290 */ /* 0x000fe4000fffe0ff */
[----:B------:R-:W-:Y:S02]  /*4300*/  UIADD3 UR4, UPT, UPT, -UR5, URZ, URZ ;  /* 0x000000ff05047290 */ /* 0x000fe4000fffe1ff */
[----:B------:R-:W-:Y:S02]  /*4310*/  UIADD3 UR7, UPT, UPT, -UR6, URZ, URZ ;  /* 0x000000ff06077290 */ /* 0x000fe4000fffe1ff */
[----:B------:R-:W-:Y:S02]  /*4320*/  @!UP0 UIMAD UR6, UR9, UR42, UR5 ;  /* 0x0000002a090682a4 */ /* 0x000fe4000f8e0205 */
[----:B------:R-:W-:Y:S02]  /*4330*/  UIMAD UR14, UR15, UR4, UR14 ;  /* 0x000000040f0e72a4 */ /* 0x000fe4000f8e020e */
[----:B------:R-:W-:Y:S01]  /*4340*/  UIMAD UR13, UR34, UR7, UR13 ;  /* 0x00000007220d72a4 */ /* 0x000fe2000f8e020d */
[----:B------:R-:W-:Y:S02]  /*4350*/  @!UP0 UMOV UR5, UR8 ;  /* 0x0000000800058c82 */ /* 0x000fe40008000000 */
[----:B------:R-:W-:Y:S02]  /*4360*/  UIMAD UR14, UR5, UR15, UR14 ;  /* 0x0000000f050e72a4 */ /* 0x000fe4000f8e020e */
[----:B------:R-:W-:Y:S11]  /*4370*/  UIMAD UR13, UR6, UR34, UR13 ;  /* 0x00000022060d72a4 */ /* 0x000ff6000f8e020d */
[----:B------:R-:W-:Y:S01]  /*4380*/  @!UPT UIADD3 URZ, UPT, UPT, URZ, URZ, URZ ;  /* 0x000000fffffff290 */ /* 0x000fe2000fffe0ff */
.L_x_75:
[----:B------:R-:W3:Y:S01]  /*4390*/  @!UP3 LDCU.128 UR20, c[0x0][0xb10] ;  /* 0x00016200ff14b7ac */ /* 0x000ee20008000c00 */
[----:B------:R-:W-:Y:S04]  /*43a0*/  ISETP.NE.U32.AND P0, PT, RZ, UR28, PT ;  /* 0x0000001cff007c0c */ /* 0x000fe8000bf05070 */
[----:B------:R-:W-:Y:S01]  /*43b0*/  ISETP.NE.AND.EX P0, PT, RZ, UR29, PT, P0 ;  /* 0x0000001dff007c0c */ /* 0x000fe2000bf05300 */
[----:B------:R-:W4:Y:S01]  /*43c0*/  @!UP3 LDCU UR5, c[0x0][0xb0c] ;  /* 0x00016180ff05b7ac */ /* 0x000f220008000800 */
[----:B------:R-:W-:Y:S02]  /*43d0*/  USHF.L.U32 UR11, UR26, 0x6, URZ ;  /* 0x000000061a0b7899 */ /* 0x000fe400080006ff */
[----:B------:R-:W-:Y:S02]  /*43e0*/  USHF.L.U32 UR10, UR30, 0x6, URZ ;  /* 0x000000061e0a7899 */ /* 0x000fe400080006ff */
[----:B---3--:R-:W-:Y:S07]  /*43f0*/  UIMAD.WIDE.U32 UR6, UR14, UR20, URZ ;  /* 0x000000140e0672a5 */ /* 0x008fee000f8e00ff */
[----:B------:R-:W-:Y:S01]  /*4400*/  @!UP3 UMOV UR4, UR7 ;  /* 0x000000070004bc82 */ /* 0x000fe20008000000 */
[----:B----4-:R-:W-:Y:S02]  /*4410*/  @!UP3 UISETP.NE.AND UP0, UPT, UR5, 0x1, UPT ;  /* 0x000000010500b88c */ /* 0x010fe4000bf05270 */
[----:B------:R-:W-:Y:S02]  /*4420*/  @!UP3 USHF.R.U32.HI UR4, URZ, UR21, UR4 ;  /* 0x00000015ff04b299 */ /* 0x000fe40008011604 */
[----:B------:R-:W-:Y:S02]  /*4430*/  UIMAD.WIDE.U32 UR6, UR13, UR23, URZ ;  /* 0x000000170d0672a5 */ /* 0x000fe4000f8e00ff */
[----:B------:R-:W-:Y:S02]  /*4440*/  @!UP3 USEL UR8, UR14, UR4, !UP0 ;  /* 0x000000040e08b287 */ /* 0x000fe4000c000000 */
[----:B------:R-:W-:Y:S03]  /*4450*/  @!UP3 UISETP.NE.AND UP0, UPT, UR22, 0x1, UPT ;  /* 0x000000011600b88c */ /* 0x000fe6000bf05270 */
[----:B------:R-:W-:Y:S02]  /*4460*/  @!UP3 UMOV UR6, UR7 ;  /* 0x000000070006bc82 */ /* 0x000fe40008000000 */
[----:B------:R-:W3:Y:S02]  /*4470*/  @!UP3 LDCU UR4, c[0x0][0xb20] ;  /* 0x00016400ff04b7ac */ /* 0x000ee40008000800 */
[----:B---3--:R-:W-:Y:S04]  /*4480*/  @!UP3 USHF.R.U32.HI UR6, URZ, UR4, UR6 ;  /* 0x00000004ff06b299 */ /* 0x008fe80008011606 */
[----:B------:R-:W-:Y:S04]  /*4490*/  @!UP3 USEL UR6, UR13, UR6, !UP0 ;  /* 0x000000060d06b287 */ /* 0x000fe8000c000000 */
[----:B------:R-:W-:Y:S02]  /*44a0*/  @!UP3 UIADD3 UR4, UPT, UPT, -UR8, UR6, URZ ;  /* 0x000000060804b290 */ /* 0x000fe4000fffe1ff */
[----:B------:R-:W-:Y:S02]  /*44b0*/  @!UP3 UIADD3 UR6, UPT, UPT, UR8, -UR6, URZ ;  /* 0x800000060806b290 */ /* 0x000fe4000fffe0ff */
[----:B------:R-:W-:Y:S02]  /*44c0*/  @!UP3 UIMAD UR14, UR4, UR5, UR14 ;  /* 0x00000005040eb2a4 */ /* 0x000fe4000f8e020e */
[----:B------:R-:W-:Y:S01]  /*44d0*/  @!UP3 UIMAD UR13, UR6, UR22, UR13 ;  /* 0x00000016060db2a4 */ /* 0x000fe2000f8e020d */
[----:B------:R-:W-:Y:S11]  /*44e0*/  BRA.U UP4, `(.L_x_76) ;  /* 0x0000000104107547 */ /* 0x000ff6000b800000 */
[----:B------:R-:W-:Y:S04]  /*44f0*/  MOV R2, UR40 ;  /* 0x0000002800027c02 */ /* 0x000fe80008000f00 */
[----:B------:R-:W-:Y:S04]  /*4500*/  SHF.L.U32 R2, R2, 0x1f, RZ ;  /* 0x0000001f02027819 */ /* 0x000fe800000006ff */
[----:B------:R-:W3:Y:S02]  /*4510*/  SYNCS.PHASECHK.TRANS64.TRYWAIT P1, [UR24+0x68], R2 ;  /* 0x00006802ff0075a7 */ /* 0x000ee40008021118 */
[----:B---3--:R-:W-:Y:S05]  /*4520*/  @!P1 BRA `(.L_x_77) ;  /* 0x0000003400589947 */ /* 0x008fea0003800000 */
.L_x_76:
[----:B------:R-:W-:Y:S05]  /*4530*/  BRA.U !UP6, `(.L_x_78) ;  /* 0x000000010e387547 */ /* 0x000fea000b800000 */
[----:B------:R-:W-:Y:S01]  /*4540*/  UPLOP3.LUT UP1, UPT, UPT, UPT, UP5, 0x80, 0x8 ;  /* 0x000000000008789c */ /* 0x000fe20003f2f050 */
[----:B--2---:R-:W-:Y:S01]  /*4550*/  HFMA2 R0, -RZ, RZ, 0, 5.9604644775390625e-08 ;  /* 0x00000001ff007431 */ /* 0x004fe200000001ff */
[----:B------:R-:W2:Y:S01]  /*4560*/  LDCU.64 UR8, c[0x0][0x358] ;  /* 0x00006b00ff0877ac */ /* 0x000ea20008000a00 */
[----:B------:R-:W-:Y:S03]  /*4570*/  IMAD.MOV.U32 R45, RZ, RZ, 0x1 ;  /* 0x00000001ff2d7424 */ /* 0x000fe600078e00ff */
[----:B------:R-:W-:Y:S05]  /*4580*/  PLOP3.LUT P1, PT, PT, PT, UP1, 0x80, 0x8 ;  /* 0x000000000008781c */ /* 0x000fea0003f2f018 */
[----:B------:R-:W3:Y:S01]  /*4590*/  @UP1 LDCU.64 UR4, c[0x0][0x888] ;  /* 0x00011100ff0417ac */ /* 0x000ee20008000a00 */
[----:B------:R-:W-:Y:S07]  /*45a0*/  @UP1 UIMAD UR6, UR36, UR28, URZ ;  /* 0x0000001c240612a4 */ /* 0x000fee000f8e02ff */
[----:B------:R-:W-:Y:S01]  /*45b0*/  @!P1 PRMT R45, R0, 0x7610, R45 ;  /* 0x00007610002d9816 */ /* 0x000fe2000000002d */
[----:B---3--:R-:W-:Y:S06]  /*45c0*/  @UP1 UIMAD.WIDE UR4, UR6, 0x4, UR4 ;  /* 0x00000004060418a5 */ /* 0x008fec000f8e0204 */
[----:B-----5:R-:W-:Y:S01]  /*45d0*/  IMAD.U32 R26, RZ, RZ, UR4 ;  /* 0x00000004ff1a7e24 */ /* 0x020fe2000f8e00ff */
[----:B------:R-:W-:Y:S04]  /*45e0*/  MOV R27, UR5 ;  /* 0x00000005001b7c02 */ /* 0x000fe80008000f00 */
[----:B------:R-:W3:Y:S01]  /*45f0*/  @!UP1 LDCU UR4, c[0x0][0x880] ;  /* 0x00011000ff0497ac */ /* 0x000ee20008000800 */
[----:B--2---:R4:W5:Y:S02]  /*4600*/  @P1 LDG.E R26, desc[UR8][R26.64] ;  /* 0x000000081a1a1981 */ /* 0x004964000c1e1900 */
[----:B---34-:R-:W-:Y:S07]  /*4610*/  @!P1 IMAD.U32 R26, RZ, RZ, UR4 ;  /* 0x00000004ff1a9e24 */ /* 0x018fee000f8e00ff */
.L_x_78:
[----:B-----5:R-:W-:Y:S01]  /*4620*/  @!P0 FSETP.EQ.AND P2, PT, R26, RZ, PT ;  /* 0x000000ff1a00820b */ /* 0x020fe20003f42000 */
[----:B------:R-:W-:Y:S01]  /*4630*/  @!UPT UIADD3 URZ, UPT, UPT, URZ, URZ, URZ ;  /* 0x000000fffffff290 */ /* 0x000fe2000fffe0ff */
[----:B------:R-:W-:Y:S11]  /*4640*/  @!P0 BRA `(.L_x_79) ;  /* 0x0000000000148947 */ /* 0x000ff60003800000 */
[----:B------:R-:W-:Y:S02]  /*4650*/  LOP3.LUT P0, RZ, R45, 0xff, RZ, 0xc0, !PT ;  /* 0x000000ff2dff7812 */ /* 0x000fe4000780c0ff */
[----:B------:R-:W-:Y:S04]  /*4660*/  PLOP3.LUT P2, PT, PT, PT, UP1, 0x80, 0x8 ;  /* 0x000000000008781c */ /* 0x000fe80003f4f018 */
[----:B------:R-:W-:Y:S07]  /*4670*/  PLOP3.LUT P2, PT, P2, PT, PT, 0x8, 0x80 ;  /* 0x000000000080781c */ /* 0x000fee000174e170 */
[----:B------:R-:W-:Y:S11]  /*4680*/  @P0 FSETP.EQ.AND P2, PT, R26, RZ, PT ;  /* 0x000000ff1a00020b */ /* 0x000ff60003f42000 */
[----:B------:R-:W-:Y:S02]  /*4690*/  @!UPT UIADD3 URZ, UPT, UPT, URZ, URZ, URZ ;  /* 0x000000fffffff290 */ /* 0x000fe4000fffe0ff */
.L_x_79:
[----:B------:R-:W-:Y:S01]  /*46a0*/  ULEA UR4, UR25, UR24, 0x3 ;  /* 0x0000001819047291 */ /* 0x000fe2000f8e18ff */
[----:B--2---:R-:W-:Y:S02]  /*46b0*/  SHF.L.U32 R2, R11, 0x1f, RZ ;  /* 0x0000001f0b027819 */ /* 0x004fe400000006ff */
[----:B------:R-:W-:Y:S04]  /*46c0*/  ELECT P1, URZ, PT ;  /* 0x0000000000ff782f */ /* 0x000fe80003820000 */
[----:B------:R-:W-:Y:S02]  /*46d0*/  PLOP3.LUT P1, PT, P2, P1, PT, 0xf2, 0x2f ;  /* 0x00000000002f781c */ /* 0x000fe40001723e72 */
[----:B------:R-:W2:Y:S02]  /*46e0*/  SYNCS.PHASECHK.TRANS64.TRYWAIT P0, [UR4+0x48], R2 ;  /* 0x00004802ff0075a7 */ /* 0x000ea40008001104 */
[----:B--2---:R-:W-:Y:S09]  /*46f0*/  @!P0 BRA `(.L_x_80) ;  /* 0x0000003000fc8947 */ /* 0x004ff20003800000 */
.L_x_149:
[----:B------:R-:W-:Y:S01]  /*4700*/  VOTEU.ALL UP0, P1 ;  /* 0x0000000000ff7886 */ /* 0x000fe20000800000 */
[----:B--2---:R-:W-:Y:S01]  /*4710*/  @!P1 IADD3 R2, P0, PT, R12, 0x580, RZ ;  /* 0x000005800c029810 */ /* 0x004fe20007f1e0ff */
[----:B------:R-:W-:Y:S01]  /*4720*/  UIADD3 UR9, UPT, UPT, UR4, 0x30, URZ ;  /* 0x0000003004097890 */ /* 0x000fe2000fffe0ff */
[----:B------:R-:W-:Y:S01]  /*4730*/  VIADD R10, R10, 0x1 ;  /* 0x000000010a0a7836 */ /* 0x000fe20000000000 */
[----:B------:R-:W-:Y:S01]  /*4740*/  UMOV UR22, 0x0 ;  /* 0x0000000000167882 */ /* 0x000fe20000000000 */
[----:B------:R-:W-:Y:S01]  /*4750*/  @!UP0 ULEA UR5, UR25, UR24, 0xc ;  /* 0x0000001819058291 */ /* 0x000fe2000f8e60ff */
[----:B------:R-:W-:Y:S01]  /*4760*/  @!P1 IMAD.X R0, RZ, RZ, R13, P0 ;  /* 0x000000ffff009224 */ /* 0x000fe200000e060d */
[----:B------:R-:W-:Y:S01]  /*4770*/  @!P1 R2UR UR7, R2 ;  /* 0x00000000020792ca */ /* 0x000fe200000e0000 */
[----:B------:R-:W-:Y:S01]  /*4780*/  @!P1 IMAD.MOV.U32 R2, RZ, RZ, 0x1000 ;  /* 0x00001000ff029424 */ /* 0x000fe200078e00ff */
[----:B------:R-:W-:Y:S02]  /*4790*/  @!UP0 UIADD3 UR8, UPT, UPT, UR5, 0x200, URZ ;  /* 0x0000020005088890 */ /* 0x000fe4000fffe0ff */
[----:B------:R-:W-:Y:S01]  /*47a0*/  UIADD3 UR5, UPT, UPT, UR25, 0x1, URZ ;  /* 0x0000000119057890 */ /* 0x000fe2000fffe0ff */
[----:B------:R-:W-:Y:S01]  /*47b0*/  UMOV UR23, 0x10000000 ;  /* 0x1000000000177882 */ /* 0x000fe20000000000 */
[----:B------:R-:W-:Y:S02]  /*47c0*/  UMOV UR12, UR36 ;  /* 0x00000024000c7c82 */ /* 0x000fe40008000000 */
[----:B------:R-:W-:Y:S04]  /*47d0*/  UISETP.NE.AND UP0, UPT, UR5, 0x3, UPT ;  /* 0x000000030500788c */ /* 0x000fe8000bf05270 */
[----:B------:R-:W-:Y:S01]  /*47e0*/  USEL UR6, UR5, URZ, UP0 ;  /* 0x000000ff05067287 */ /* 0x000fe20008000000 */
[----:B------:R-:W-:Y:S01]  /*47f0*/  @!P1 R2UR UR5, R0 ;  /* 0x00000000000592ca */ /* 0x000fe200000e0000 */
[----:B------:R-:W-:Y:S01]  /*4800*/  IMAD.U32 R4, RZ, RZ, UR7 ;  /* 0x00000007ff047e24 */ /* 0x000fe2000f8e00ff */
[----:B------:R-:W-:Y:S02]  /*4810*/  USEL UR20, URZ, 0x1, UP0 ;  /* 0x00000001ff147887 */ /* 0x000fe40008000000 */
[----:B------:R-:W-:Y:S01]  /*4820*/  VOTEU.ALL UP0, P1 ;  /* 0x0000000000ff7886 */ /* 0x000fe20000800000 */
[----:B------:R-:W-:Y:S01]  /*4830*/  UPRMT UR7, UR54, 0x654, UR9 ;  /* 0x0000065436077896 */ /* 0x000fe20008000009 */
[----:B------:R-:W-:Y:S02]  /*4840*/  @!P1 R2UR UR18, R4 ;  /* 0x00000000041292ca */ /* 0x000fe400000e0000 */
[----:B------:R-:W-:Y:S04]  /*4850*/  LOP3.LUT R11, R11, UR20, RZ, 0x3c, !PT ;  /* 0x000000140b0b7c12 */ /* 0x000fe8000f8e3cff */
[----:B------:R-:W-:Y:S01]  /*4860*/  SHF.L.U32 R0, R11, 0x1f, RZ ;  /* 0x0000001f0b007819 */ /* 0x000fe200000006ff */
[----:B------:R-:W-:Y:S01]  /*4870*/  IMAD.U32 R5, RZ, RZ, UR5 ;  /* 0x00000005ff057e24 */ /* 0x000fe2000f8e00ff */
[----:B------:R-:W-:Y:S04]  /*4880*/  ULEA UR5, UR6, UR24, 0x3 ;  /* 0x0000001806057291 */ /* 0x000fe8000f8e18ff */
[----:B------:R-:W-:Y:S11]  /*4890*/  @!P1 R2UR UR19, R5 ;  /* 0x00000000051392ca */ /* 0x000ff600000e0000 */
[----:B------:R-:W-:Y:S02]  /*48a0*/  @!UPT UIADD3 URZ, UPT, UPT, URZ, URZ, URZ ;  /* 0x000000fffffff290 */ /* 0x000fe4000fffe0ff */
[----:B------:R2:W-:Y:S01]  /*48b0*/  @!UP0 UTMALDG.3D [UR8], [UR18], desc[UR22] ;  /* 0x00001608120085b4 */ /* 0x0005e20008011000 */
[----:B------:R2:W-:Y:S01]  /*48c0*/  @!P1 SYNCS.ARRIVE.TRANS64.RED.A0TR RZ, [UR4+0x30], R2 ;  /* 0x00003002ffff99a7 */ /* 0x0005e20008300404 */
[----:B------:R-:W-:Y:S01]  /*48d0*/  SYNCS.ARRIVE.TRANS64.RED.A1T0 RZ, [UR7], RZ ;  /* 0x000000ffffff79a7 */ /* 0x000fe20008100407 */
[----:B------:R-:W3:Y:S02]  /*48e0*/  SYNCS.PHASECHK.TRANS64.TRYWAIT P0, [UR5+0x48], R0 ;  /* 0x00004800ff0075a7 */ /* 0x000ee40008001105 */
[----:B--23--:R-:W-:Y:S05]  /*48f0*/  @!P0 BRA `(.L_x_81) ;  /* 0x0000003000948947 */ /* 0x00cfea0003800000 */
.L_x_151:
[----:B------:R-:W-:Y:S01]  /*4900*/  UIADD3 UR9, UPT, UPT, UR5, 0x30, URZ ;  /* 0x0000003005097890 */ /* 0x000fe2000fffe0ff */
[----:B--2---:R-:W-:Y:S01]  /*4910*/  @!P1 IADD3 R2, P0, PT, R12, 0x580, RZ ;  /* 0x000005800c029810 */ /* 0x004fe20007f1e0ff */
[----:B------:R-:W-:Y:S01]  /*4920*/  UPLOP3.LUT UP4, UPT, UPT, UPT, UPT, 0x80, 0x8 ;  /* 0x000000000008789c */ /* 0x000fe20003f8f070 */
[----:B------:R-:W-:Y:S01]  /*4930*/  R2UR UR22, R47 ;  /* 0x000000002f1672ca */ /* 0x000fe200000e0000 */
[----:B------:R-:W-:Y:S01]  /*4940*/  UMOV UR20, 0x0 ;  /* 0x0000000000147882 */ /* 0x000fe20000000000 */
[----:B------:R-:W-:Y:S01]  /*4950*/  UMOV UR21, 0x10000000 ;  /* 0x1000000000157882 */ /* 0x000fe20000000000 */
[----:B------:R-:W-:Y:S01]  /*4960*/  UMOV UR12, UR36 ;  /* 0x00000024000c7c82 */ /* 0x000fe20008000000 */
[----:B------:R-:W-:Y:S01]  /*4970*/  VOTEU.ALL UP0, P1 ;  /* 0x0000000000ff7886 */ /* 0x000fe20000800000 */
[----:B------:R-:W-:Y:S01]  /*4980*/  @!P1 IMAD.X R0, RZ, RZ, R13, P0 ;  /* 0x000000ffff009224 */ /* 0x000fe200000e060d */
[----:B------:R-:W-:Y:S01]  /*4990*/  R2UR UR19, R48 ;  /* 0x00000000301372ca */ /* 0x000fe200000e0000 */
[----:B------:R-:W-:Y:S01]  /*49a0*/  UMOV UR36, UR27 ;  /* 0x0000001b00247c82 */ /* 0x000fe20008000000 */
[C---:B------:R-:W-:Y:S01]  /*49b0*/  ISETP.NE.AND P0, PT, R10.reuse, 0x2, PT ;  /* 0x000000020a00780c */ /* 0x040fe20003f05270 */
[----:B------:R-:W-:Y:S02]  /*49c0*/  @!UP0 ULEA UR4, UR6, UR24, 0xc ;  /* 0x0000001806048291 */ /* 0x000fe4000f8e60ff */
[----:B------:R-:W-:Y:S01]  /*49d0*/  @!UP0 UIADD3 UR10, UPT, UPT, UR10, 0x20, URZ ;  /* 0x000000200a0a8890 */ /* 0x000fe2000fffe0ff */
[----:B------:R-:W-:Y:S01]  /*49e0*/  SEL R10, R10, RZ, P0 ;  /* 0x000000ff0a0a7207 */ /* 0x000fe20000000000 */
[----:B------:R-:W-:Y:S02]  /*49f0*/  @!UP0 UIADD3 UR8, UPT, UPT, UR4, 0x200, URZ ;  /* 0x0000020004088890 */ /* 0x000fe4000fffe0ff */
[----:B------:R-:W-:Y:S01]  /*4a00*/  UIADD3 UR4, UPT, UPT, UR6, 0x1, URZ ;  /* 0x0000000106047890 */ /* 0x000fe2000fffe0ff */
[----:B------:R-:W-:Y:S01]  /*4a10*/  @!P1 R2UR UR6, R2 ;  /* 0x00000000020692ca */ /* 0x000fe200000e0000 */
[----:B------:R-:W-:Y:S02]  /*4a20*/  UIADD3 UR30, UPT, UPT, UR13, UR22, URZ ;  /* 0x000000160d1e7290 */ /* 0x000fe4000fffe0ff */
[----:B------:R-:W-:Y:S02]  /*4a30*/  UISETP.NE.AND UP0, UPT, UR4, 0x3, UPT ;  /* 0x000000030400788c */ /* 0x000fe4000bf05270 */
[----:B------:R-:W-:Y:S02]  /*4a40*/  UIADD3 UR26, UPT, UPT, UR14, UR19, URZ ;  /* 0x000000130e1a7290 */ /* 0x000fe4000fffe0ff */
[----:B------:R-:W-:Y:S01]  /*4a50*/  USEL UR25, UR4, URZ, UP0 ;  /* 0x000000ff04197287 */ /* 0x000fe20008000000 */
[----:B------:R-:W-:Y:S01]  /*4a60*/  @!P1 R2UR UR4, R0 ;  /* 0x00000000000492ca */ /* 0x000fe200000e0000 */
[----:B------:R-:W-:Y:S01]  /*4a70*/  USEL UR18, URZ, 0x1, UP0 ;  /* 0x00000001ff127887 */ /* 0x000fe20008000000 */
[----:B------:R-:W-:Y:S01]  /*4a80*/  SEL R0, RZ, 0x1, P0 ;  /* 0x00000001ff007807 */ /* 0x000fe20000000000 */
[----:B------:R-:W-:Y:S02]  /*4a90*/  VOTEU.ALL UP0, P1 ;  /* 0x0000000000ff7886 */ /* 0x000fe40000800000 */
[----:B------:R-:W-:Y:S01]  /*4aa0*/  IMAD.U32 R4, RZ, RZ, UR6 ;  /* 0x00000006ff047e24 */ /* 0x000fe2000f8e00ff */
[----:B------:R-:W-:Y:S02]  /*4ab0*/  LOP3.LUT R9, R9, R0, RZ, 0x3c, !PT ;  /* 0x0000000009097212 */ /* 0x000fe400078e3cff */
[----:B------:R-:W-:Y:S02]  /*4ac0*/  LOP3.LUT R11, R11, UR18, RZ, 0x3c, !PT ;  /* 0x000000120b0b7c12 */ /* 0x000fe4000f8e3cff */
[----:B------:R-:W-:Y:S03]  /*4ad0*/  @!P1 R2UR UR6, R4 ;  /* 0x00000000040692ca */ /* 0x000fe600000e0000 */
[----:B------:R-:W-:Y:S01]  /*4ae0*/  IMAD.U32 R5, RZ, RZ, UR4 ;  /* 0x00000004ff057e24 */ /* 0x000fe2000f8e00ff */
[----:B------:R-:W-:Y:S04]  /*4af0*/  UPRMT UR4, UR54, 0x654, UR9 ;  /* 0x0000065436047896 */ /* 0x000fe80008000009 */
[----:B------:R-:W-:Y:S11]  /*4b00*/  @!P1 R2UR UR7, R5 ;  /* 0x00000000050792ca */ /* 0x000ff600000e0000 */
[----:B------:R-:W-:Y:S02]  /*4b10*/  @!UPT UIADD3 URZ, UPT, UPT, URZ, URZ, URZ ;  /* 0x000000fffffff290 */ /* 0x000fe4000fffe0ff */
[----:B------:R2:W-:Y:S01]  /*4b20*/  @!UP0 UTMALDG.3D [UR8], [UR6], desc[UR20] ;  /* 0x00001408060085b4 */ /* 0x0005e20008011000 */
[----:B------:R2:W-:Y:S01]  /*4b30*/  @!P1 SYNCS.ARRIVE.TRANS64.RED.A0TR RZ, [UR5+0x30], R3 ;  /* 0x00003003ffff99a7 */ /* 0x0005e20008300405 */
[----:B------:R-:W-:Y:S01]  /*4b40*/  SYNCS.ARRIVE.TRANS64.RED.A1T0 RZ, [UR4], RZ ;  /* 0x000000ffffff79a7 */ /* 0x000fe20008100404 */
[----:B------:R-:W-:Y:S05]  /*4b50*/  BRA.U UP2, `(.L_x_82) ;  /* 0xfffffff102d07547 */ /* 0x000fea000b83ffff */
[----:B------:R-:W-:Y:S01]  /*4b60*/  UIADD3 UR24, UPT, UPT, UR24, 0x48, URZ ;  /* 0x0000004818187890 */ /* 0x000fe2000fffe0ff */
[----:B------:R-:W-:-:S03]  /*4b70*/  SHF.L.U32 R2, R11, 0x1f, RZ ;  /* 0x0000001f0b027819 */ /* 0x000fc600000006ff */
[----:B------:R-:W-:-:S09]  /*4b80*/  ULEA UR4, UR25, UR24, 0x3 ;  /* 0x0000001819047291 */ /* 0x000fd2000f8e18ff */
[----:B------:R-:W3:Y:S02]  /*4b90*/  SYNCS.PHASECHK.TRANS64.TRYWAIT P0, [UR4], R2 ;  /* 0x00000002ff0075a7 */ /* 0x000ee40008001104 */
[----:B---3--:R-:W-:Y:S05]  /*4ba0*/  @!P0 BRA `(.L_x_83) ;  /* 0x0000003000008947 */ /* 0x008fea0003800000 */
.L_x_153:
[----:B------:R-:W-:-:S04]  /*4bb0*/  UIADD3 UR4, UPT, UPT, UR25, 0x1, URZ ;  /* 0x0000000119047890 */ /* 0x000fc8000fffe0ff */
[----:B------:R-:W-:-:S04]  /*4bc0*/  UISETP.NE.AND UP0, UPT, UR4, 0x3, UPT ;  /* 0x000000030400788c */ /* 0x000fc8000bf05270 */
[----:B--2---:R-:W-:Y:S02]  /*4bd0*/  USEL UR6, URZ, 0x1, UP0 ;  /* 0x00000001ff067887 */ /* 0x004fe40008000000 */
[----:B------:R-:W-:-:S04]  /*4be0*/  USEL UR4, UR4, URZ, UP0 ;  /* 0x000000ff04047287 */ /* 0x000fc80008000000 */
[----:B------:R-:W-:Y:S01]  /*4bf0*/  ULEA UR5, UR4, UR24, 0x3 ;  /* 0x0000001804057291 */ /* 0x000fe2000f8e18ff */
[----:B------:R-:W-:-:S04]  /*4c00*/  LOP3.LUT R11, R11, UR6, RZ, 0x3c, !PT ;  /* 0x000000060b0b7c12 */ /* 0x000fc8000f8e3cff */
[----:B---3--:R-:W-:-:S04]  /*4c10*/  SHF.L.U32 R2, R11, 0x1f, RZ ;  /* 0x0000001f0b027819 */ /* 0x008fc800000006ff */
[----:B------:R-:W2:Y:S02]  /*4c20*/  SYNCS.PHASECHK.TRANS64.TRYWAIT P0, [UR5], R2 ;  /* 0x00000002ff0075a7 */ /* 0x000ea40008001105 */
[----:B--2---:R-:W-:Y:S05]  /*4c30*/  @!P0 BRA `(.L_x_84) ;  /* 0x0000002c00f48947 */ /* 0x004fea0003800000 */
.L_x_155:
[----:B------:R-:W-:-:S04]  /*4c40*/  UIADD3 UR4, UPT, UPT, UR4, 0x1, URZ ;  /* 0x0000000104047890 */ /* 0x000fc8000fffe0ff */
[----:B------:R-:W-:-:S04]  /*4c50*/  UISETP.NE.AND UP0, UPT, UR4, 0x3, UPT ;  /* 0x000000030400788c */ /* 0x000fc8000bf05270 */
[----:B------:R-:W-:Y:S02]  /*4c60*/  USEL UR5, URZ, 0x1, UP0 ;  /* 0x00000001ff057887 */ /* 0x000fe40008000000 */
[----:B------:R-:W-:-:S04]  /*4c70*/  USEL UR4, UR4, URZ, UP0 ;  /* 0x000000ff04047287 */ /* 0x000fc80008000000 */
[----:B------:R-:W-:Y:S01]  /*4c80*/  ULEA UR4, UR4, UR24, 0x3 ;  /* 0x0000001804047291 */ /* 0x000fe2000f8e18ff */
[----:B--2---:R-:W-:-:S04]  /*4c90*/  LOP3.LUT R2, R11, UR5, RZ, 0x3c, !PT ;  /* 0x000000050b027c12 */ /* 0x004fc8000f8e3cff */
[----:B------:R-:W-:Y:S01]  /*4ca0*/  SHF.L.U32 R2, R2, 0x1f, RZ ;  /* 0x0000001f02027819 */ /* 0x000fe200000006ff */
[----:B------:R-:W-:-:S07]  /*4cb0*/  IMAD.U32 R0, RZ, RZ, UR4 ;  /* 0x00000004ff007e24 */ /* 0x000fce000f8e00ff */
.L_x_85:
[----:B--2---:R2:W3:Y:S02]  /*4cc0*/  SYNCS.PHASECHK.TRANS64.TRYWAIT P0, [R0+URZ], R2 ;  /* 0x00000002000075a7 */ /* 0x0044e400080011ff */
[----:B---3--:R-:W-:Y:S05]  /*4cd0*/  @!P0 NANOSLEEP.SYNCS 0x989680 ;  /* 0x009896800000895d */ /* 0x008fea0003900000 */
[----:B------:R-:W3:Y:S02]  /*4ce0*/  @!P0 SYNCS.PHASECHK.TRANS64 P0, [R0+URZ], R2 ;  /* 0x00000002000085a7 */ /* 0x000ee400080010ff */
[----:B-1-3--:R-:W-:Y:S05]  /*4cf0*/  @P0 EXIT ;  /* 0x000000000000094d */ /* 0x00afea0003800000 */
[----:B------:R-:W-:Y:S05]  /*4d00*/  BRA `(.L_x_85) ;  /* 0xfffffffc00ec7947 */ /* 0x000fea000383ffff */
.L_x_73:
[----:B------:R-:W-:-:S06]  /*4d10*/  UISETP.GE.AND UP0, UPT, UR18, 0x4, UPT ;  /* 0x000000041200788c */ /* 0x000fcc000bf06270 */
[----:B------:R-:W-:-:S13]  /*4d20*/  PLOP3.LUT P0, PT, PT, PT, UP0, 0x80, 0x8 ;  /* 0x000000000008781c */ /* 0x000fda0003f0f008 */
[----:B-1----:R-:W-:Y:S05]  /*4d30*/  @!P0 EXIT ;  /* 0x000000000000894d */ /* 0x002fea0003800000 */
[----:B------:R-:W-:Y:S01]  /*4d40*/  BAR.SYNC.DEFER_BLOCKING 0x6, 0xa0 ;  /* 0x0182800000007b1d */ /* 0x000fe20000010000 */
[C---:B------:R-:W-:Y:S01]  /*4d50*/  IMAD.SHL.U32 R3, R55.reuse, 0x20, RZ ;  /* 0x0000002037037824 */ /* 0x040fe200078e00ff */
[C---:B------:R-:W-:Y:S01]  /*4d60*/  LOP3.LUT P0, RZ, R55.reuse, 0x4, RZ, 0xc0, !PT ;  /* 0x0000000437ff7812 */ /* 0x040fe2000780c0ff */
[C---:B------:R-:W-:Y:S01]  /*4d70*/  IMAD.SHL.U32 R2, R55.reuse, 0x10, RZ ;  /* 0x0000001037027824 */ /* 0x040fe200078e00ff */
[----:B------:R-:W-:Y:S01]  /*4d80*/  CS2R R52, SRZ ;  /* 0x0000000000347805 */ /* 0x000fe2000001ff00 */
[----:B------:R-:W-:Y:S01]  /*4d90*/  IMAD.SHL.U32 R44, R55, 0x4, RZ ;  /* 0x00000004372c7824 */ /* 0x000fe200078e00ff */
[----:B------:R-:W-:Y:S01]  /*4da0*/  UMOV UR44, 0x400 ;  /* 0x00000400002c7882 */ /* 0x000fe20000000000 */
[----:B------:R-:W1:Y:S01]  /*4db0*/  LDCU.64 UR4, c[0x0][0x890] ;  /* 0x00011200ff0477ac */ /* 0x000e620008000a00 */
[----:B------:R-:W2:Y:S01]  /*4dc0*/  LDC.64 R42, c[0x0][0x8b0] ;  /* 0x00022c00ff2a7b82 */ /* 0x000ea20000000a00 */
[----:B------:R-:W-:Y:S01]  /*4dd0*/  LOP3.LUT R4, R3, 0xc0, RZ, 0xc0, !PT ;  /* 0x000000c003047812 */ /* 0x000fe200078ec0ff */
[----:B------:R-:W-:Y:S01]  /*4de0*/  IMAD.U32 R23, R55, 0x10000, RZ ;  /* 0x0001000037177824 */ /* 0x000fe200078e00ff */
[----:B------:R-:W-:Y:S01]  /*4df0*/  ULEA UR44, UR54, UR44, 0x18 ;  /* 0x0000002c362c7291 */ /* 0x000fe2000f8ec0ff */
[----:B------:R-:W-:Y:S01]  /*4e00*/  LOP3.LUT R2, R2, 0x600, RZ, 0xc0, !PT ;  /* 0x0000060002027812 */ /* 0x000fe200078ec0ff */
[----:B------:R-:W-:Y:S01]  /*4e10*/  IMAD.MOV.U32 R54, RZ, RZ, 0x10 ;  /* 0x00000010ff367424 */ /* 0x000fe200078e00ff */
[----:B------:R-:W-:Y:S01]  /*4e20*/  LOP3.LUT R44, R4, 0x18, R44, 0xf8, !PT ;  /* 0x00000018042c7812 */ /* 0x000fe200078ef82c */
[----:B------:R-:W-:Y:S01]  /*4e30*/  IMAD.MOV.U32 R22, RZ, RZ, RZ ;  /* 0x000000ffff167224 */ /* 0x000fe200078e00ff */
[----:B------:R-:W3:Y:S01]  /*4e40*/  LDC.64 R40, c[0x0][0x8a8] ;  /* 0x00022a00ff287b82 */ /* 0x000ee20000000a00 */
[----:B------:R-:W-:Y:S01]  /*4e50*/  SHF.R.U32.HI R4, RZ, 0x1, R55 ;  /* 0x00000001ff047819 */ /* 0x000fe20000011637 */
[----:B------:R-:W-:Y:S01]  /*4e60*/  IMAD.MOV.U32 R51, RZ, RZ, RZ ;  /* 0x000000ffff337224 */ /* 0x000fe200078e00ff */
[----:B------:R-:W-:Y:S01]  /*4e70*/  LOP3.LUT R2, R2, 0x20, R3, 0xf8, !PT ;  /* 0x0000002002027812 */ /* 0x000fe200078ef803 */
[----:B------:R-:W4:Y:S01]  /*4e80*/  LDCU UR63, c[0x0][0x370] ;  /* 0x00006e00ff3f77ac */ /* 0x000f220008000800 */
[----:B------:R-:W-:-:S02]  /*4e90*/  LOP3.LUT R23, R23, 0x600000, RZ, 0xc0, !PT ;  /* 0x0060000017177812 */ /* 0x000fc400078ec0ff */
[----:B------:R-:W-:Y:S01]  /*4ea0*/  LOP3.LUT R44, R44, 0x8, R4, 0x78, !PT ;  /* 0x000000082c2c7812 */ /* 0x000fe200078e7804 */
[----:B------:R-:W4:Y:S01]  /*4eb0*/  LDS R0, [UR44+0x120] ;  /* 0x0001202cff007984 */ /* 0x000f220008000800 */
[----:B-1----:R-:W-:Y:S01]  /*4ec0*/  IMAD.U32 R57, RZ, RZ, UR4 ;  /* 0x00000004ff397e24 */ /* 0x002fe2000f8e00ff */
[----:B------:R-:W-:Y:S01]  /*4ed0*/  UIADD3 UR4, UPT, UPT, UR44, 0x200, URZ ;  /* 0x000002002c047890 */ /* 0x000fe2000fffe0ff */
[----:B------:R-:W-:Y:S01]  /*4ee0*/  LOP3.LUT R2, R2, 0x100, R3, 0xf8, !PT ;  /* 0x0000010002027812 */ /* 0x000fe200078ef803 */
[----:B------:R-:W-:Y:S01]  /*4ef0*/  IMAD.U32 R56, RZ, RZ, UR5 ;  /* 0x00000005ff387e24 */ /* 0x000fe2000f8e00ff */
[----:B------:R-:W-:Y:S01]  /*4f00*/  LOP3.LUT R55, R55, 0x60, RZ, 0xc0, !PT ;  /* 0x0000006037377812 */ /* 0x000fe200078ec0ff */
[----:B------:R-:W1:Y:S01]  /*4f10*/  LDCU UR43, c[0x0][0xb0c] ;  /* 0x00016180ff2b77ac */ /* 0x000e620008000800 */
[----:B------:R-:W-:Y:S01]  /*4f20*/  LOP3.LUT R44, R2, R44, RZ, 0xfc, !PT ;  /* 0x0000002c022c7212 */ /* 0x000fe200078efcff */
[----:B------:R-:W-:Y:S01]  /*4f30*/  IMAD.U32 R59, RZ, RZ, UR4 ;  /* 0x00000004ff3b7e24 */ /* 0x000fe2000f8e00ff */
[----:B------:R-:W-:Y:S01]  /*4f40*/  SEL R54, R54, 0xfffffff0, !P0 ;  /* 0xfffffff036367807 */ /* 0x000fe20004000000 */
[----:B------:R-:W1:Y:S01]  /*4f50*/  LDCU UR39, c[0x0][0xb30] ;  /* 0x00016600ff2777ac */ /* 0x000e620008000800 */
[----:B------:R-:W1:Y:S01]  /*4f60*/  LDCU.64 UR60, c[0x0][0x888] ;  /* 0x00011100ff3c77ac */ /* 0x000e620008000a00 */
[----:B------:R-:W1:Y:S01]  /*4f70*/  LDCU.64 UR40, c[0x0][0xb28] ;  /* 0x00016500ff2877ac */ /* 0x000e620008000a00 */
[----:B------:R-:W1:Y:S01]  /*4f80*/  LDCU.128 UR56, c[0x0][0xb10] ;  /* 0x00016200ff3877ac */ /* 0x000e620008000c00 */
[----:B------:R-:W1:Y:S01]  /*4f90*/  LDCU UR62, c[0x0][0x374] ;  /* 0x00006e80ff3e77ac */ /* 0x000e620008000800 */
[----:B------:R-:W-:Y:S01]  /*4fa0*/  UMOV UR55, 0x1 ;  /* 0x0000000100377882 */ /* 0x000fe20000000000 */
[----:B------:R-:W-:Y:S01]  /*4fb0*/  UMOV UR46, URZ ;  /* 0x000000ff002e7c82 */ /* 0x000fe20008000000 */
[----:B------:R-:W-:Y:S01]  /*4fc0*/  UMOV UR53, URZ ;  /* 0x000000ff00357c82 */ /* 0x000fe20008000000 */
[----:B------:R-:W-:Y:S01]  /*4fd0*/  UMOV UR52, URZ ;  /* 0x000000ff00347c82 */ /* 0x000fe20008000000 */
[----:B-1234-:R-:W-:-:S07]  /*4fe0*/  IMAD.IADD R23, R0, 0x1, R23 ;  /* 0x0000000100177824 */ /* 0x01efce00078e0217 */
.L_x_116:
[C---:B------:R-:W-:Y:S02]  /*4ff0*/  LEA R0, R51.reuse, UR44, 0x3 ;  /* 0x0000002c33007c11 */ /* 0x040fe4000f8e18ff */
[----:B------:R-:W-:Y:S02]  /*5000*/  SHF.L.U32 R2, R52, 0x1f, RZ ;  /* 0x0000001f34027819 */ /* 0x000fe400000006ff */
[----:B-1----:R-:W-:Y:S02]  /*5010*/  LEA R4, R51, UR44, 0x4 ;  /* 0x0000002c33047c11 */ /* 0x002fe4000f8e20ff */
[----:B------:R-:W1:Y:S02]  /*5020*/  SYNCS.PHASECHK.TRANS64.TRYWAIT P0, [R0+URZ+0x70], R2 ;  /* 0x00007002000075a7 */ /* 0x000e6400080011ff */
[----:B-1----:R-:W-:Y:S05]  /*5030*/  @!P0 BRA `(.L_x_86) ;  /* 0x0000002c000c8947 */ /* 0x002fea0003800000 */
.L_x_156:
[----:B------:R-:W-:Y:S01]  /*5040*/  R2UR UR7, R58 ;  /* 0x000000003a0772ca */ /* 0x000fe200000e0000 */
[----:B------:R-:W2:Y:S01]  /*5050*/  LDS.128 R4, [R4+0x100] ;  /* 0x0001000004047984 */ /* 0x000ea20000000c00 */
[----:B-1----:R-:W-:Y:S01]  /*5060*/  VIADD R0, R0, 0x80 ;  /* 0x0000008000007836 */ /* 0x002fe20000000000 */
[----:B------:R-:W-:Y:S04]  /*5070*/  UISETP.GE.AND UP0, UPT, UR42, 0x1, UPT ;  /* 0x000000012a00788c */ /* 0x000fe8000bf06270 */
[----:B------:R-:W-:Y:S01]  /*5080*/  PRMT R0, RZ, 0x654, R0 ;  /* 0x00000654ff007816 */ /* 0x000fe20000000000 */
[----:B------:R-:W-:Y:S01]  /*5090*/  @!PT LDS RZ, [RZ] ;  /* 0x00000000fffff984 */ /* 0x000fe20000000800 */
[----:B------:R-:W-:Y:S01]  /*50a0*/  @!PT LDS RZ, [RZ] ;  /* 0x00000000fffff984 */ /* 0x000fe20000000800 */
[----:B------:R-:W-:Y:S01]  /*50b0*/  @!PT LDS RZ, [RZ] ;  /* 0x00000000fffff984 */ /* 0x000fe20000000800 */
[----:B------:R-:W-:Y:S01]  /*50c0*/  @!PT LDS RZ, [RZ] ;  /* 0x00000000fffff984 */ /* 0x000fe20000000800 */
[----:B------:R1:W-:Y:S06]  /*50d0*/  MEMBAR.ALL.CTA ;  /* 0x0000000000007992 */ /* 0x0003ec0000008000 */
[----:B-1----:R-:W1:Y:S02]  /*50e0*/  FENCE.VIEW.ASYNC.S ;  /* 0x00000000000073c6 */ /* 0x002e640000000000 */
[----:B-1----:R1:W-:Y:S01]  /*50f0*/  SYNCS.ARRIVE.TRANS64.RED.A1T0 RZ, [R0+URZ], RZ ;  /* 0x000000ff00ff79a7 */ /* 0x0023e200081004ff */
[----:B--2---:R-:W-:Y:S11]  /*5100*/  LOP3.LUT P0, RZ, R6, 0x1, RZ, 0xc0, !PT ;  /* 0x0000000106ff7812 */ /* 0x004ff6000780c0ff */
[----:B------:R-:W-:Y:S02]  /*5110*/  @!UPT UIADD3 URZ, UPT, UPT, URZ, URZ, URZ ;  /* 0x000000fffffff290 */ /* 0x000fe4000fffe0ff */
[----:B------:R-:W-:Y:S01]  /*5120*/  VOTEU.ANY UP1, P0 ;  /* 0x0000000000ff7886 */ /* 0x000fe20000020100 */
[----:B------:R-:W-:Y:S01]  /*5130*/  PLOP3.LUT P0, PT, PT, PT, UP1, 0x80, 0x8 ;  /* 0x000000000008781c */ /* 0x000fe20003f0f018 */
[----:B------:R-:W-:Y:S06]  /*5140*/  UP2UR UR4, UPR, URZ, 0x2 ;  /* 0x00000002ff047883 */ /* 0x000fec0008000000 */
[----:B------:R-:W-:Y:S06]  /*5150*/  IMAD.U32 R60, RZ, RZ, UR4 ;  /* 0x00000004ff3c7e24 */ /* 0x000fec000f8e00ff */
[----:B------:R-:W-:Y:S02]  /*5160*/  @P0 SHF.R.U32.HI R2, RZ, 0x10, R5 ;  /* 0x00000010ff020819 */ /* 0x000fe40000011605 */
[----:B------:R-:W-:Y:S02]  /*5170*/  @P0 MOV R3, R4 ;  /* 0x0000000400030202 */ /* 0x000fe40000000f00 */
[----:B------:R-:W-:Y:S02]  /*5180*/  @P0 R2UR UR4, R2 ;  /* 0x00000000020402ca */ /* 0x000fe400000e0000 */
[----:B------:R-:W-:Y:S02]  /*5190*/  @P0 LOP3.LUT R4, R5, 0xffff, RZ, 0xc0, !PT ;  /* 0x0000ffff05040812 */ /* 0x000fe400078ec0ff */
[----:B------:R-:W-:Y:S02]  /*51a0*/  @P0 R2UR UR6, R3 ;  /* 0x00000000030602ca */ /* 0x000fe400000e0000 */
[----:B------:R-:W-:Y:S07]  /*51b0*/  @P0 R2UR UR5, R4 ;  /* 0x00000000040502ca */ /* 0x000fee00000e0000 */
[----:B------:R-:W-:Y:S02]  /*51c0*/  @UP1 UMOV UR7, UR4 ;  /* 0x0000000400071c82 */ /* 0x000fe40008000000 */
[----:B------:R-:W-:Y:S02]  /*51d0*/  IMAD.U32 R58, RZ, RZ, UR7 ;  /* 0x00000007ff3a7e24 */ /* 0x000fe4000f8e00ff */
[----:B------:R-:W-:Y:S02]  /*51e0*/  @UP1 UMOV UR38, UR6 ;  /* 0x0000000600261c82 */ /* 0x000fe40008000000 */
[----:B------:R-:W-:Y:S01]  /*51f0*/  @UP1 UMOV UR37, UR5 ;  /* 0x0000000500251c82 */ /* 0x000fe20008000000 */
[----:B-1----:R-:W-:Y:S05]  /*5200*/  BRA.U !UP0, `(.L_x_87) ;  /* 0x0000000108cc7547 */ /* 0x002fea000b800000 */
[----:B------:R-:W1:Y:S01]  /*5210*/  LDCU UR12, c[0x0][0xb20] ;  /* 0x00016400ff0c77ac */ /* 0x000e620008000800 */
[----:B------:R-:W-:Y:S02]  /*5220*/  UIMAD.WIDE.U32 UR4, UR62, UR59, URZ ;  /* 0x0000003b3e0472a5 */ /* 0x000fe4000f8e00ff */
[----:B------:R-:W-:Y:S02]  /*5230*/  UIMAD.WIDE.U32 UR6, UR63, UR56, URZ ;  /* 0x000000383f0672a5 */ /* 0x000fe4000f8e00ff */
[----:B------:R-:W-:Y:S02]  /*5240*/  UISETP.NE.AND UP0, UPT, UR58, 0x1, UPT ;  /* 0x000000013a00788c */ /* 0x000fe4000bf05270 */
[----:B------:R-:W-:Y:S02]  /*5250*/  UIMAD.WIDE.U32 UR8, UR37, UR59, URZ ;  /* 0x0000003b250872a5 */ /* 0x000fe4000f8e00ff */
[----:B------:R-:W-:Y:S02]  /*5260*/  UIMAD.WIDE.U32 UR10, UR38, UR56, URZ ;  /* 0x00000038260a72a5 */ /* 0x000fe4000f8e00ff */
[----:B------:R-:W-:Y:S02]  /*5270*/  UISETP.NE.AND UP1, UPT, UR43, 0x1, UPT ;  /* 0x000000012b00788c */ /* 0x000fe4000bf25270 */
[----:B------:R-:W-:Y:S01]  /*5280*/  UISETP.NE.AND UP2, UPT, UR42, 0x1, UPT ;  /* 0x000000012a00788c */ /* 0x000fe2000bf45270 */
[----:B------:R-:W-:Y:S02]  /*5290*/  UMOV UR4, UR5 ;  /* 0x0000000500047c82 */ /* 0x000fe40008000000 */
[----:B-1----:R-:W-:Y:S03]  /*52a0*/  USHF.R.U32.HI UR5, URZ, UR12, UR4 ;  /* 0x0000000cff057299 */ /* 0x002fe60008011604 */
[----:B------:R-:W-:Y:S02]  /*52b0*/  UMOV UR4, UR7 ;  /* 0x0000000700047c82 */ /* 0x000fe40008000000 */
[----:B------:R-:W-:Y:S02]  /*52c0*/  USHF.R.U32.HI UR7, URZ, UR57, UR4 ;  /* 0x00000039ff077299 */ /* 0x000fe40008011604 */
[----:B------:R-:W-:Y:S02]  /*52d0*/  USEL UR4, UR62, UR5, !UP0 ;  /* 0x000000053e047287 */ /* 0x000fe4000c000000 */
[----:B------:R-:W-:Y:S01]  /*52e0*/  USEL UR7, UR63, UR7, !UP1 ;  /* 0x000000073f077287 */ /* 0x000fe2000c800000 */
[----:B------:R-:W-:Y:S01]  /*52f0*/  UMOV UR5, UR9 ;  /* 0x0000000900057c82 */ /* 0x000fe20008000000 */
[----:B------:R-:W-:Y:S02]  /*5300*/  UIMAD.WIDE.U32 UR8, UR4, UR40, URZ ;  /* 0x00000028040872a5 */ /* 0x000fe4000f8e00ff */
[----:B------:R-:W-:Y:S03]  /*5310*/  USHF.R.U32.HI UR6, URZ, UR12, UR5 ;  /* 0x0000000cff067299 */ /* 0x000fe60008011605 */
[----:B------:R-:W-:Y:S01]  /*5320*/  UMOV UR5, UR11 ;  /* 0x0000000b00057c82 */ /* 0x000fe20008000000 */
[----:B------:R-:W-:Y:S02]  /*5330*/  UIMAD.WIDE.U32 UR10, UR7, UR40, URZ ;  /* 0x00000028070a72a5 */ /* 0x000fe4000f8e00ff */
[----:B------:R-:W-:Y:S02]  /*5340*/  USHF.R.U32.HI UR12, URZ, UR57, UR5 ;  /* 0x00000039ff0c7299 */ /* 0x000fe40008011605 */
[----:B------:R-:W-:Y:S01]  /*5350*/  USEL UR6, UR37, UR6, !UP0 ;  /* 0x0000000625067287 */ /* 0x000fe2000c000000 */
[----:B------:R-:W-:Y:S02]  /*5360*/  UMOV UR5, UR9 ;  /* 0x0000000900057c82 */ /* 0x000fe40008000000 */
[----:B------:R-:W-:Y:S01]  /*5370*/  UMOV UR10, UR11 ;  /* 0x0000000b000a7c82 */ /* 0x000fe20008000000 */
[----:B------:R-:W-:Y:S02]  /*5380*/  @UP2 USHF.R.U32.HI UR4, URZ, UR41, UR5 ;  /* 0x00000029ff042299 */ /* 0x000fe40008011605 */
[----:B------:R-:W-:Y:S02]  /*5390*/  @UP2 USHF.R.U32.HI UR7, URZ, UR41, UR10 ;  /* 0x00000029ff072299 */ /* 0x000fe4000801160a */
[----:B------:R-:W-:Y:S02]  /*53a0*/  UIMAD UR4, UR42, UR4, URZ ;  /* 0x000000042a0472a4 */ /* 0x000fe4000f8e02ff */
[----:B------:R-:W-:Y:S02]  /*53b0*/  UIMAD.WIDE.U32 UR10, UR6, UR40, URZ ;  /* 0x00000028060a72a5 */ /* 0x000fe4000f8e00ff */
[----:B------:R-:W-:Y:S02]  /*53c0*/  USEL UR5, UR38, UR12, !UP1 ;  /* 0x0000000c26057287 */ /* 0x000fe4000c800000 */
[----:B------:R-:W-:Y:S02]  /*53d0*/  UIMAD UR8, UR42, UR7, URZ ;  /* 0x000000072a0872a4 */ /* 0x000fe4000f8e02ff */
[----:B------:R-:W-:Y:S03]  /*53e0*/  UISETP.GE.AND UP0, UPT, UR6, UR4, UPT ;  /* 0x000000040600728c */ /* 0x000fe6000bf06270 */
[----:B------:R-:W-:Y:S01]  /*53f0*/  UMOV UR4, UR11 ;  /* 0x0000000b00047c82 */ /* 0x000fe20008000000 */
[----:B------:R-:W-:Y:S02]  /*5400*/  UISETP.GE.OR UP0, UPT, UR5, UR8, UP0 ;  /* 0x000000080500728c */ /* 0x000fe40008706670 */
[----:B------:R-:W-:Y:S02]  /*5410*/  USHF.R.U32.HI UR4, URZ, UR41, UR4 ;  /* 0x00000029ff047299 */ /* 0x000fe40008011604 */
[----:B------:R-:W-:Y:S02]  /*5420*/  UIMAD.WIDE.U32 UR8, UR5, UR40, URZ ;  /* 0x00000028050872a5 */ /* 0x000fe4000f8e00ff */
[----:B------:R-:W-:Y:S02]  /*5430*/  USEL UR11, UR6, UR4, !UP2 ;  /* 0x00000004060b7287 */ /* 0x000fe4000d000000 */
[----:B------:R-:W-:Y:S02]  /*5440*/  UIADD3 UR8, UPT, UPT, -UR5, URZ, URZ ;  /* 0x000000ff05087290 */ /* 0x000fe4000fffe1ff */
[----:B------:R-:W-:Y:S01]  /*5450*/  UIADD3 UR10, UPT, UPT, -UR11, URZ, URZ ;  /* 0x000000ff0b0a7290 */ /* 0x000fe2000fffe1ff */
[----:B------:R-:W-:Y:S01]  /*5460*/  @!UP0 UMOV UR4, UR9 ;  /* 0x0000000900048c82 */ /* 0x000fe20008000000 */
[----:B------:R-:W-:Y:S02]  /*5470*/  UIADD3 UR9, UPT, UPT, -UR6, URZ, URZ ;  /* 0x000000ff06097290 */ /* 0x000fe4000fffe1ff */
[----:B------:R-:W-:Y:S02]  /*5480*/  @!UP0 USHF.R.U32.HI UR4, URZ, UR41, UR4 ;  /* 0x00000029ff048299 */ /* 0x000fe40008011604 */
[----:B------:R-:W-:Y:S02]  /*5490*/  UIMAD UR10, UR42, UR10, UR6 ;  /* 0x0000000a2a0a72a4 */ /* 0x000fe4000f8e0206 */
[----:B------:R-:W-:Y:S04]  /*54a0*/  @!UP0 USEL UR4, UR5, UR4, !UP2 ;  /* 0x0000000405048287 */ /* 0x000fe8000d000000 */
[----:B------:R-:W-:Y:S02]  /*54b0*/  @!UP0 UIMAD UR10, UR7, UR10, UR4 ;  /* 0x0000000a070a82a4 */ /* 0x000fe4000f8e0204 */
[----:B------:R-:W-:Y:S02]  /*54c0*/  @!UP0 UIADD3 UR11, UPT, UPT, UR11, -UR4, URZ ;  /* 0x800000040b0b8290 */ /* 0x000fe4000fffe0ff */
[----:B------:R-:W-:Y:S02]  /*54d0*/  UIMAD UR7, UR43, UR8, UR38 ;  /* 0x000000082b0772a4 */ /* 0x000fe4000f8e0226 */
[----:B------:R-:W-:Y:S02]  /*54e0*/  @!UP0 UIMAD UR6, UR11, UR42, UR5 ;  /* 0x0000002a0b0682a4 */ /* 0x000fe4000f8e0205 */
[----:B------:R-:W-:Y:S01]  /*54f0*/  UIMAD UR4, UR58, UR9, UR37 ;  /* 0x000000093a0472a4 */ /* 0x000fe2000f8e0225 */
[----:B------:R-:W-:Y:S02]  /*5500*/  @!UP0 UMOV UR5, UR10 ;  /* 0x0000000a00058c82 */ /* 0x000fe40008000000 */
[----:B------:R-:W-:Y:S02]  /*5510*/  UIMAD UR38, UR5, UR43, UR7 ;  /* 0x0000002b052672a4 */ /* 0x000fe4000f8e0207 */
[----:B------:R-:W-:Y:S11]  /*5520*/  UIMAD UR37, UR6, UR58, UR4 ;  /* 0x0000003a062572a4 */ /* 0x000ff6000f8e0204 */
[----:B------:R-:W-:Y:S01]  /*5530*/  @!UPT UIADD3 URZ, UPT, UPT, URZ, URZ, URZ ;  /* 0x000000fffffff290 */ /* 0x000fe2000fffe0ff */
.L_x_87:
[----:B------:R-:W-:Y:S01]  /*5540*/  UISETP.NE.AND UP0, UPT, UR39, 0x1, UPT ;  /* 0x000000012700788c */ /* 0x000fe2000bf05270 */
[----:B------:R-:W-:Y:S01]  /*5550*/  R2UR UR11, R59 ;  /* 0x000000003b0b72ca */ /* 0x000fe200000e0000 */
[----:B------:R-:W-:Y:S01]  /*5560*/  USHF.L.U32 UR50, UR26, 0x6, URZ ;  /* 0x000000061a327899 */ /* 0x000fe200080006ff */
[----:B------:R-:W-:Y:S01]  /*5570*/  IADD3 R51, PT, PT, R51, 0x1, RZ ;  /* 0x0000000133337810 */ /* 0x000fe20007ffe0ff */
[----:B------:R-:W-:Y:S07]  /*5580*/  USHF.L.U32 UR49, UR30, 0x6, URZ ;  /* 0x000000061e317899 */ /* 0x000fee00080006ff */
[----:B------:R-:W1:Y:S01]  /*5590*/  @!UP0 LDCU.128 UR12, c[0x0][0xb10] ;  /* 0x00016200ff0c87ac */ /* 0x000e620008000c00 */
[----:B------:R-:W2:Y:S01]  /*55a0*/  @!UP0 LDCU UR5, c[0x0][0xb0c] ;  /* 0x00016180ff0587ac */ /* 0x000ea20008000800 */
[----:B------:R-:W3:Y:S01]  /*55b0*/  @!UP0 LDCU UR10, c[0x0][0xb20] ;  /* 0x00016400ff0a87ac */ /* 0x000ee20008000800 */
[----:B-1----:R-:W-:Y:S02]  /*55c0*/  UIMAD.WIDE.U32 UR8, UR38, UR12, URZ ;  /* 0x0000000c260872a5 */ /* 0x002fe4000f8e00ff */
[----:B------:R-:W-:Y:S02]  /*55d0*/  UIMAD.WIDE.U32 UR6, UR37, UR15, URZ ;  /* 0x0000000f250672a5 */ /* 0x000fe4000f8e00ff */
[----:B------:R-:W-:Y:S03]  /*55e0*/  @!UP0 UISETP.NE.AND UP1, UPT, UR14, 0x1, UPT ;  /* 0x000000010e00888c */ /* 0x000fe6000bf25270 */
[----:B------:R-:W-:Y:S01]  /*55f0*/  @!UP0 UMOV UR4, UR9 ;  /* 0x0000000900048c82 */ /* 0x000fe20008000000 */
[----:B--2---:R-:W-:Y:S02]  /*5600*/  @!UP0 UISETP.NE.AND UP2, UPT, UR5, 0x1, UPT ;  /* 0x000000010500888c */ /* 0x004fe4000bf45270 */
[----:B------:R-:W-:Y:S01]  /*5610*/  @!UP0 USHF.R.U32.HI UR4, URZ, UR13, UR4 ;  /* 0x0000000dff048299 */ /* 0x000fe20008011604 */
[----:B------:R-:W-:Y:S02]  /*5620*/  @!UP0 UMOV UR6, UR7 ;  /* 0x0000000700068c82 */ /* 0x000fe40008000000 */
[----:B---3--:R-:W-:Y:S02]  /*5630*/  @!UP0 USHF.R.U32.HI UR6, URZ, UR10, UR6 ;  /* 0x0000000aff068299 */ /* 0x008fe40008011606 */
[----:B------:R-:W-:Y:S02]  /*5640*/  @!UP0 USEL UR7, UR38, UR4, !UP2 ;  /* 0x0000000426078287 */ /* 0x000fe4000d000000 */
[----:B------:R-:W-:Y:S04]  /*5650*/  @!UP0 USEL UR6, UR37, UR6, !UP1 ;  /* 0x0000000625068287 */ /* 0x000fe8000c800000 */
[----:B------:R-:W-:Y:S02]  /*5660*/  @!UP0 UIADD3 UR4, UPT, UPT, -UR7, UR6, URZ ;  /* 0x0000000607048290 */ /* 0x000fe4000fffe1ff */
[----:B------:R-:W-:Y:S02]  /*5670*/  @!UP0 UIADD3 UR6, UPT, UPT, UR7, -UR6, URZ ;  /* 0x8000000607068290 */ /* 0x000fe4000fffe0ff */
[----:B------:R-:W-:Y:S02]  /*5680*/  @!UP0 UIMAD UR38, UR4, UR5, UR38 ;  /* 0x00000005042682a4 */ /* 0x000fe4000f8e0226 */
[----:B------:R-:W-:Y:S02]  /*5690*/  @!UP0 UIMAD UR37, UR6, UR14, UR37 ;  /* 0x0000000e062582a4 */ /* 0x000fe4000f8e0225 */
[----:B------:R-:W-:Y:S09]  /*56a0*/  ULOP3.LUT UP0, URZ, UR11, 0x1b0, URZ, 0xc0, !UPT ;  /* 0x000001b00bff7892 */ /* 0x000ff2000f80c0ff */
[----:B------:R-:W-:Y:S05]  /*56b0*/  BRA.U !UP0, `(.L_x_88) ;  /* 0x00000001087c7547 */ /* 0x000fea000b800000 */
[----:B------:R-:W1:Y:S01]  /*56c0*/  LDCU.64 UR8, c[0x4][0x80] ;  /* 0x01001000ff0877ac */ /* 0x000e620008000a00 */
[----:B------:R-:W-:Y:S01]  /*56d0*/  MOV R2, 0x0 ;  /* 0x0000000000027802 */ /* 0x000fe20000000f00 */
[----:B------:R-:W-:Y:S02]  /*56e0*/  HFMA2 R12, -RZ, RZ, 0, 5.9604644775390625e-08 ;  /* 0x00000001ff0c7431 */ /* 0x000fe400000001ff */
[----:B------:R-:W-:Y:S01]  /*56f0*/  IMAD.MOV.U32 R8, RZ, RZ, 0x70 ;  /* 0x00000070ff087424 */ /* 0x000fe200078e00ff */
[----:B------:R2:W3:Y:S01]  /*5700*/  LDC.64 R14, c[0x4][R2] ;  /* 0x01000000020e7b82 */ /* 0x0004e20000000a00 */
[----:B------:R-:W4:Y:S01]  /*5710*/  LDCU.64 UR6, c[0x4][0x88] ;  /* 0x01001100ff0677ac */ /* 0x000f220008000a00 */
[----:B------:R-:W-:Y:S01]  /*5720*/  IMAD.MOV.U32 R13, RZ, RZ, RZ ;  /* 0x000000ffff0d7224 */ /* 0x000fe200078e00ff */
[----:B------:R-:W2:Y:S01]  /*5730*/  LDCU.64 UR4, c[0x4][0x8] ;  /* 0x01000100ff0477ac */ /* 0x000ea20008000a00 */
[----:B-1----:R-:W-:Y:S01]  /*5740*/  MOV R5, UR9 ;  /* 0x0000000900057c02 */ /* 0x002fe20008000f00 */
[----:B------:R-:W-:Y:S01]  /*5750*/  IMAD.U32 R4, RZ, RZ, UR8 ;  /* 0x00000008ff047e24 */ /* 0x000fe2000f8e00ff */
[----:B----4-:R-:W-:Y:S01]  /*5760*/  MOV R7, UR7 ;  /* 0x0000000700077c02 */ /* 0x010fe20008000f00 */
[----:B------:R-:W-:Y:S01]  /*5770*/  IMAD.U32 R6, RZ, RZ, UR6 ;  /* 0x00000006ff067e24 */ /* 0x000fe2000f8e00ff */
[----:B--2---:R-:W-:Y:S01]  /*5780*/  MOV R11, UR5 ;  /* 0x00000005000b7c02 */ /* 0x004fe20008000f00 */
[----:B------:R-:W-:Y:S02]  /*5790*/  IMAD.U32 R10, RZ, RZ, UR4 ;  /* 0x00000004ff0a7e24 */ /* 0x000fe4000f8e00ff */
[----:B------:R-:W-:Y:S07]  /*57a0*/  LEPC R20, `(.L_x_89) ;  /* 0x000000001014794e */ /* 0x000fee0000000000 */
[----:B---3-5:R-:W-:Y:S05]  /*57b0*/  CALL.ABS.NOINC R14 ;  /* 0x000000000e007343 */ /* 0x028fea0003c00000 */
.L_x_89:
[----:B------:R-:W1:Y:S01]  /*57c0*/  LDCU.64 UR8, c[0x4][0x80] ;  /* 0x01001000ff0877ac */ /* 0x000e620008000a00 */
[----:B------:R-:W2:Y:S01]  /*57d0*/  LDC.64 R2, c[0x4][R2] ;  /* 0x0100000002027b82 */ /* 0x000ea20000000a00 */
[----:B------:R-:W-:Y:S02]  /*57e0*/  HFMA2 R12, -RZ, RZ, 0, 5.9604644775390625e-08 ;  /* 0x00000001ff0c7431 */ /* 0x000fe400000001ff */
[----:B------:R-:W-:Y:S02]  /*57f0*/  IMAD.MOV.U32 R8, RZ, RZ, 0x70 ;  /* 0x00000070ff087424 */ /* 0x000fe400078e00ff */
[----:B------:R-:W-:Y:S01]  /*5800*/  IMAD.MOV.U32 R13, RZ, RZ, RZ ;  /* 0x000000ffff0d7224 */ /* 0x000fe200078e00ff */
[----:B------:R-:W3:Y:S01]  /*5810*/  LDCU.64 UR6, c[0x4][0x88] ;  /* 0x01001100ff0677ac */ /* 0x000ee20008000a00 */
[----:B------:R-:W4:Y:S01]  /*5820*/  LDCU.64 UR4, c[0x4][0x8] ;  /* 0x01000100ff0477ac */ /* 0x000f220008000a00 */
[----:B-1----:R-:W-:Y:S02]  /*5830*/  MOV R4, UR8 ;  /* 0x0000000800047c02 */ /* 0x002fe40008000f00 */
[----:B------:R-:W-:Y:S02]  /*5840*/  MOV R5, UR9 ;  /* 0x0000000900057c02 */ /* 0x000fe40008000f00 */
[----:B---3--:R-:W-:Y:S01]  /*5850*/  MOV R7, UR7 ;  /* 0x0000000700077c02 */ /* 0x008fe20008000f00 */
[----:B------:R-:W-:Y:S01]  /*5860*/  IMAD.U32 R6, RZ, RZ, UR6 ;  /* 0x00000006ff067e24 */ /* 0x000fe2000f8e00ff */
[----:B----4-:R-:W-:Y:S01]  /*5870*/  MOV R11, UR5 ;  /* 0x00000005000b7c02 */ /* 0x010fe20008000f00 */
[----:B------:R-:W-:Y:S02]  /*5880*/  IMAD.U32 R10, RZ, RZ, UR4 ;  /* 0x00000004ff0a7e24 */ /* 0x000fe4000f8e00ff */
[----:B------:R-:W-:Y:S07]  /*5890*/  LEPC R20, `(.L_x_88) ;  /* 0x000000001014794e */ /* 0x000fee0000000000 */
[----:B--2---:R-:W-:Y:S05]  /*58a0*/  CALL.ABS.NOINC R2 ;  /* 0x0000000002007343 */ /* 0x004fea0003c00000 */
.L_x_88:
[----:B------:R-:W-:Y:S02]  /*58b0*/  R2UR UR6, R49 ;  /* 0x00000000310672ca */ /* 0x000fe400000e0000 */
[----:B------:R-:W-:Y:S02]  /*58c0*/  R2UR UR5, R57 ;  /* 0x00000000390572ca */ /* 0x000fe400000e0000 */
[----:B------:R-:W-:Y:S02]  /*58d0*/  R2UR UR4, R56 ;  /* 0x00000000380472ca */ /* 0x000fe400000e0000 */
[----:B------:R-:W-:Y:S02]  /*58e0*/  ISETP.NE.U32.AND P4, PT, R42, RZ, PT ;  /* 0x000000ff2a00720c */ /* 0x000fe40003f85070 */
[----:B------:R-:W-:Y:S02]  /*58f0*/  ISETP.NE.U32.AND P2, PT, RZ, UR60, PT ;  /* 0x0000003cff007c0c */ /* 0x000fe4000bf45070 */
[----:B------:R-:W-:Y:S02]  /*5900*/  ISETP.NE.AND.EX P4, PT, R43, RZ, PT, P4 ;  /* 0x000000ff2b00720c */ /* 0x000fe40003f85340 */
[----:B------:R-:W-:Y:S01]  /*5910*/  ISETP.NE.AND.EX P2, PT, RZ, UR61, PT, P2 ;  /* 0x0000003dff007c0c */ /* 0x000fe2000bf45320 */
[----:B------:R-:W-:Y:S02]  /*5920*/  UISETP.NE.AND UP2, UPT, UR6, URZ, UPT ;  /* 0x000000ff0600728c */ /* 0x000fe4000bf45270 */
[----:B------:R-:W-:Y:S04]  /*5930*/  UISETP.NE.U32.AND UP0, UPT, UR5, URZ, UPT ;  /* 0x000000ff0500728c */ /* 0x000fe8000bf05070 */
[----:B------:R-:W-:Y:S01]  /*5940*/  UISETP.NE.AND.EX UP1, UPT, UR4, URZ, UPT, UP0 ;  /* 0x000000ff0400728c */ /* 0x000fe2000bf25300 */
[----:B------:R-:W-:Y:S01]  /*5950*/  PLOP3.LUT P1, PT, PT, PT, UP2, 0x80, 0x8 ;  /* 0x000000000008781c */ /* 0x000fe20003f2f028 */
[----:B------:R-:W-:Y:S03]  /*5960*/  UPLOP3.LUT UP0, UPT, UPT, UPT, UPT, 0x40, 0x4 ;  /* 0x000000000004789c */ /* 0x000fe60003f0e870 */
[----:B------:R-:W-:Y:S06]  /*5970*/  @UP2 UPLOP3.LUT UP0, UPT, UPT, UPT, UP1, 0x80, 0x8 ;  /* 0x000000000008289c */ /* 0x000fec0003f0f010 */
[----:B------:R-:W-:Y:S01]  /*5980*/  PLOP3.LUT P0, PT, PT, PT, UP0, 0x80, 0x8 ;  /* 0x000000000008781c */ /* 0x000fe20003f0f008 */
[----:B------:R-:W-:Y:S01]  /*5990*/  @!UPT UIADD3 URZ, UPT, UPT, URZ, URZ, URZ ;  /* 0x000000fffffff290 */ /* 0x000fe2000fffe0ff */
[----:B------:R-:W-:Y:S11]  /*59a0*/  BRA.U !UP1, `(.L_x_90) ;  /* 0x0000000109407547 */ /* 0x000ff6000b800000 */
[----:B------:R-:W-:Y:S01]  /*59b0*/  UISETP.NE.U32.AND UP0, UPT, UR60, URZ, UPT ;  /* 0x000000ff3c00728c */ /* 0x000fe2000bf05070 */
[----:B------:R-:W-:Y:S01]  /*59c0*/  R2UR UR6, R57 ;  /* 0x00000000390672ca */ /* 0x000fe200000e0000 */
[----:B------:R-:W1:Y:S01]  /*59d0*/  LDCU.64 UR8, c[0x0][0x358] ;  /* 0x00006b00ff0877ac */ /* 0x000e620008000a00 */
[----:B------:R-:W-:Y:S02]  /*59e0*/  HFMA2 R45, -RZ, RZ, 0, 5.9604644775390625e-08 ;  /* 0x00000001ff2d7431 */ /* 0x000fe400000001ff */
[----:B------:R-:W-:Y:S01]  /*59f0*/  IMAD.MOV.U32 R0, RZ, RZ, 0x1 ;  /* 0x00000001ff007424 */ /* 0x000fe200078e00ff */
[----:B------:R-:W-:Y:S06]  /*5a00*/  UISETP.NE.AND.EX UP0, UPT, UR61, URZ, UPT, UP0 ;  /* 0x000000ff3d00728c */ /* 0x000fec000bf05300 */
[----:B------:R-:W-:Y:S05]  /*5a10*/  PLOP3.LUT P3, PT, PT, PT, UP0, 0x80, 0x8 ;  /* 0x000000000008781c */ /* 0x000fea0003f6f008 */
[----:B------:R-:W2:Y:S01]  /*5a20*/  @UP0 LDCU.64 UR4, c[0x0][0x888] ;  /* 0x00011100ff0407ac */ /* 0x000ea20008000a00 */
[----:B------:R-:W-:Y:S07]  /*5a30*/  @UP0 UIMAD UR6, UR36, UR6, URZ ;  /* 0x00000006240602a4 */ /* 0x000fee000f8e02ff */
[----:B------:R-:W-:Y:S01]  /*5a40*/  @!P3 PRMT R45, R0, 0x7610, R45 ;  /* 0x00007610002db816 */ /* 0x000fe2000000002d */
[----:B--2---:R-:W-:Y:S06]  /*5a50*/  @UP0 UIMAD.WIDE UR4, UR6, 0x4, UR4 ;  /* 0x00000004060408a5 */ /* 0x004fec000f8e0204 */
[----:B-----5:R-:W-:Y:S02]  /*5a60*/  IMAD.U32 R26, RZ, RZ, UR4 ;  /* 0x00000004ff1a7e24 */ /* 0x020fe4000f8e00ff */
[----:B------:R-:W-:Y:S03]  /*5a70*/  IMAD.U32 R27, RZ, RZ, UR5 ;  /* 0x00000005ff1b7e24 */ /* 0x000fe6000f8e00ff */
[----:B------:R-:W2:Y:S02]  /*5a80*/  @!UP0 LDCU UR4, c[0x0][0x880] ;  /* 0x00011000ff0487ac */ /* 0x000ea40008000800 */
[----:B-1----:R1:W5:Y:S02]  /*5a90*/  @P3 LDG.E R26, desc[UR8][R26.64] ;  /* 0x000000081a1a3981 */ /* 0x002364000c1e1900 */
[----:B-12---:R-:W-:Y:S02]  /*5aa0*/  @!P3 MOV R26, UR4 ;  /* 0x00000004001abc02 */ /* 0x006fe40008000f00 */
.L_x_90:
[----:B------:R-:W-:Y:S05]  /*5ab0*/  @!P4 BRA `(.L_x_91) ;  /* 0x000000000024c947 */ /* 0x000fea0003800000 */
[----:B------:R-:W-:Y:S01]  /*5ac0*/  ISETP.NE.U32.AND P3, PT, R40, RZ, PT ;  /* 0x000000ff2800720c */ /* 0x000fe20003f65070 */
[----:B------:R-:W1:Y:S03]  /*5ad0*/  LDCU.64 UR4, c[0x0][0x358] ;  /* 0x00006b00ff0477ac */ /* 0x000e660008000a00 */
[----:B------:R-:W-:Y:S11]  /*5ae0*/  ISETP.NE.AND.EX P3, PT, R41, RZ, PT, P3 ;  /* 0x000000ff2900720c */ /* 0x000ff60003f65330 */
[----:B------:R-:W-:Y:S02]  /*5af0*/  @!UPT UIADD3 URZ, UPT, UPT, URZ, URZ, URZ ;  /* 0x000000fffffff290 */ /* 0x000fe4000fffe0ff */
[----:B------:R-:W2:Y:S01]  /*5b00*/  @P3 LDC.64 R2, c[0x0][0x8a8] ;  /* 0x00022a00ff023b82 */ /* 0x000ea20000000a00 */
[----:B------:R-:W-:Y:S04]  /*5b10*/  @P3 IMAD R0, R42, UR36, RZ ;  /* 0x000000242a003c24 */ /* 0x000fe8000f8e02ff */
[----:B--2---:R-:W-:Y:S05]  /*5b20*/  @P3 IMAD.WIDE R2, R0, 0x4, R2 ;  /* 0x0000000400023825 */ /* 0x004fea00078e0202 */
[----:B-1---5:R1:W5:Y:S02]  /*5b30*/  @P3 LDG.E R24, desc[UR4][R2.64] ;  /* 0x0000000402183981 */ /* 0x022364000c1e1900 */
[----:B-1----:R-:W2:Y:S02]  /*5b40*/  @!P3 LDC R24, c[0x0][0x8a0] ;  /* 0x00022800ff18bb82 */ /* 0x002ea40000000800 */
.L_x_91:
[----:B-----5:R-:W-:Y:S01]  /*5b50*/  FSETP.NEU.AND P3, PT, R26, RZ, PT ;  /* 0x000000ff1a00720b */ /* 0x020fe20003f6d000 */
[----:B------:R-:W-:Y:S01]  /*5b60*/  IMAD.U32 R2, RZ, RZ, UR46 ;  /* 0x0000002eff027e24 */ /* 0x000fe2000f8e00ff */
[----:B------:R-:W-:Y:S01]  /*5b70*/  SEL R5, RZ, 0xffffffff, P2 ;  /* 0xffffffffff057807 */ /* 0x000fe20001000000 */
[----:B------:R-:W-:Y:S01]  /*5b80*/  ULOP3.LUT UR4, UR55, 0x1, URZ, 0x3c, !UPT ;  /* 0x0000000137047892 */ /* 0x000fe2000f8e3cff */
[----:B------:R-:W-:Y:S01]  /*5b90*/  @P1 LOP3.LUT P2, RZ, R45, 0xff, RZ, 0xc0, !PT ;  /* 0x000000ff2dff1812 */ /* 0x000fe2000784c0ff */
[----:B------:R-:W-:Y:S01]  /*5ba0*/  BSSY B1, `(.L_x_92) ;  /* 0x000003d000017945 */ /* 0x000fe20003800000 */
[----:B------:R-:W-:Y:S01]  /*5bb0*/  @P1 SEL R0, RZ, 0xffffffff, P3 ;  /* 0xffffffffff001807 */ /* 0x000fe20001800000 */
[----:B------:R-:W-:Y:S01]  /*5bc0*/  IMAD.MOV.U32 R65, RZ, RZ, 0x1 ;  /* 0x00000001ff417424 */ /* 0x000fe200078e00ff */
[----:B------:R-:W-:Y:S01]  /*5bd0*/  LEA R2, R2, UR44, 0x3 ;  /* 0x0000002c02027c11 */ /* 0x000fe2000f8e18ff */
[----:B------:R-:W-:Y:S01]  /*5be0*/  IMAD.U32 R63, RZ, RZ, UR4 ;  /* 0x00000004ff3f7e24 */ /* 0x000fe2000f8e00ff */
[----:B------:R-:W-:Y:S01]  /*5bf0*/  @P0 SEL R0, R5, R0, !P2 ;  /* 0x0000000005000207 */ /* 0x000fe20005000000 */
[----:B------:R-:W-:Y:S01]  /*5c00*/  IMAD.U32 R64, RZ, RZ, UR46 ;  /* 0x0000002eff407e24 */ /* 0x000fe2000f8e00ff */
[----:B------:R-:W-:Y:S02]  /*5c10*/  LEA R27, R22, UR44, 0x3 ;  /* 0x0000002c161b7c11 */ /* 0x000fe4000f8e18ff */
[----:B------:R-:W-:Y:S02]  /*5c20*/  CS2R R38, SRZ ;  /* 0x0000000000267805 */ /* 0x000fe4000001ff00 */
[----:B------:R-:W-:Y:S02]  /*5c30*/  @P1 LOP3.LUT R0, R0, 0x1, RZ, 0xc0, !PT ;  /* 0x0000000100001812 */ /* 0x000fe400078ec0ff */
[----:B------:R-:W-:Y:S02]  /*5c40*/  CS2R R36, SRZ ;  /* 0x0000000000247805 */ /* 0x000fe4000001ff00 */
[----:B------:R-:W-:Y:S02]  /*5c50*/  SHF.L.U32 R3, R53, 0x1f, RZ ;  /* 0x0000001f35037819 */ /* 0x000fe400000006ff */
[----:B------:R-:W-:Y:S02]  /*5c60*/  CS2R R30, SRZ ;  /* 0x00000000001e7805 */ /* 0x000fe4000001ff00 */
[----:B------:R-:W-:Y:S02]  /*5c70*/  ISETP.NE.U32.OR P5, PT, R0, 0x1, !P1 ;  /* 0x000000010000780c */ /* 0x000fe40004fa5470 */
[----:B------:R-:W-:Y:S02]  /*5c80*/  CS2R R28, SRZ ;  /* 0x00000000001c7805 */ /* 0x000fe4000001ff00 */
[----:B------:R-:W-:Y:S02]  /*5c90*/  PLOP3.LUT P2, PT, PT, PT, UP1, 0x80, 0x8 ;  /* 0x000000000008781c */ /* 0x000fe40003f4f018 */
[----:B------:R-:W-:Y:S02]  /*5ca0*/  LEA.HI R25, R22, R22, RZ, 0x1 ;  /* 0x0000001616197211 */ /* 0x000fe400078f08ff */
[----:B------:R-:W-:Y:S02]  /*5cb0*/  LOP3.LUT P4, R50, R45, 0xff, RZ, 0xc0, !PT ;  /* 0x000000ff2d327812 */ /* 0x000fe4000788c0ff */
[----:B------:R-:W-:Y:S02]  /*5cc0*/  SEL R4, RZ, 0xffffffff, P3 ;  /* 0xffffffffff047807 */ /* 0x000fe40001800000 */
[----:B------:R-:W-:Y:S02]  /*5cd0*/  P2R R61, PR, RZ, 0x20 ;  /* 0x00000020ff3d7803 */ /* 0x000fe40000000000 */
[----:B------:R-:W-:Y:S03]  /*5ce0*/  @P5 SHF.L.U32 R0, R63, 0x1f, RZ ;  /* 0x0000001f3f005819 */ /* 0x000fe600000006ff */
[----:B------:R-:W-:Y:S01]  /*5cf0*/  @P2 SEL R4, R5, R4, !P4 ;  /* 0x0000000405042207 */ /* 0x000fe20006000000 */
[----:B------:R1:W3:Y:S03]  /*5d00*/  @P5 SYNCS.PHASECHK.TRANS64.TRYWAIT P1, [R2+URZ+0x30], R0 ;  /* 0x00003000020055a7 */ /* 0x0002e600080211ff */
[----:B------:R-:W-:Y:S04]  /*5d10*/  LOP3.LUT R4, R4, 0x1, RZ, 0xc0, !PT ;  /* 0x0000000104047812 */ /* 0x000fe800078ec0ff */
[----:B------:R-:W-:Y:S04]  /*5d20*/  ISETP.NE.U32.AND P2, PT, R4, 0x1, PT ;  /* 0x000000010400780c */ /* 0x000fe80003f45070 */
[----:B------:R-:W-:Y:S01]  /*5d30*/  P2R R66, PR, RZ, 0x4 ;  /* 0x00000004ff427803 */ /* 0x000fe20000000000 */
[----:B------:R4:W2:Y:S01]  /*5d40*/  SYNCS.PHASECHK.TRANS64.TRYWAIT P0, [R27+URZ+0x90], R3 ;  /* 0x000090031b0075a7 */ /* 0x0008a200080011ff */
[C---:B-1----:R-:W-:Y:S01]  /*5d50*/  IMAD.SHL.U32 R0, R25.reuse, 0x20, RZ ;  /* 0x0000002019007824 */ /* 0x042fe200078e00ff */
[----:B------:R-:W-:Y:S04]  /*5d60*/  LOP3.LUT R25, R25, 0xffe, RZ, 0xc0, !PT ;  /* 0x00000ffe19197812 */ /* 0x000fe800078ec0ff */
[----:B------:R-:W-:Y:S01]  /*5d70*/  LOP3.LUT R0, R0, 0xffffffc0, RZ, 0xc0, !PT ;  /* 0xffffffc000007812 */ /* 0x000fe200078ec0ff */
[----:B------:R-:W-:Y:S04]  /*5d80*/  IMAD.IADD R25, R22, 0x1, -R25 ;  /* 0x0000000116197824 */ /* 0x000fe800078e0a19 */
[----:B------:R-:W-:Y:S04]  /*5d90*/  IMAD.IADD R0, R23, 0x1, R0 ;  /* 0x0000000117007824 */ /* 0x000fe800078e0200 */
[----:B------:R-:W-:Y:S01]  /*5da0*/  IMAD R25, R25, 0x100000, R0 ;  /* 0x0010000019197824 */ /* 0x000fe200078e0200 */
[----:B---3--:R-:W-:Y:S01]  /*5db0*/  @P5 SEL R65, RZ, 0x1, !P1 ;  /* 0x00000001ff415807 */ /* 0x008fe20004800000 */
[----:B----4-:R-:W-:Y:S06]  /*5dc0*/  @!P5 BRA `(.L_x_93) ;  /* 0x000000000068d947 */ /* 0x010fec0003800000 */
[----:B------:R-:W-:Y:S01]  /*5dd0*/  HFMA2 R31, -RZ, RZ, 0, 0 ;  /* 0x00000000ff1f7431 */ /* 0x000fe200000001ff */
[----:B------:R-:W-:Y:S01]  /*5de0*/  ISETP.NE.AND P1, PT, R65, RZ, PT ;  /* 0x000000ff4100720c */ /* 0x000fe20003f25270 */
[----:B------:R-:W-:Y:S01]  /*5df0*/  IMAD.U32 R0, RZ, RZ, UR46 ;  /* 0x0000002eff007e24 */ /* 0x000fe2000f8e00ff */
[----:B------:R-:W-:Y:S11]  /*5e00*/  BSSY B0, `(.L_x_94) ;  /* 0x0000005000007945 */ /* 0x000ff60003800000 */
[----:B------:R-:W-:Y:S05]  /*5e10*/  @P1 BRA `(.L_x_95) ;  /* 0x00000000000c1947 */ /* 0x000fea0003800000 */
[----:B------:R-:W-:Y:S04]  /*5e20*/  SHF.L.U32 R4, R63, 0x1f, RZ ;  /* 0x0000001f3f047819 */ /* 0x000fe800000006ff */
[----:B------:R-:W1:Y:S02]  /*5e30*/  SYNCS.PHASECHK.TRANS64.TRYWAIT P1, [R2+URZ+0x30], R4 ;  /* 0x00003004020075a7 */ /* 0x000e6400080211ff */
[----:B-1----:R-:W-:Y:S05]  /*5e40*/  @!P1 BRA `(.L_x_96) ;  /* 0x0000001c009c9947 */ /* 0x002fea0003800000 */
.L_x_95:
[----:B------:R-:W-:Y:S05]  /*5e50*/  BSYNC B0 ;  /* 0x0000000000007941 */ /* 0x000fea0003800000 */
.L_x_94:
[----:B------:R-:W-:Y:S01]  /*5e60*/  ISETP.NE.AND P1, PT, R66, RZ, PT ;  /* 0x000000ff4200720c */ /* 0x000fe20003f25270 */
[----:B------:R-:W-:Y:S01]  /*5e70*/  IMAD.MOV.U32 R30, RZ, RZ, RZ ;  /* 0x000000ffff1e7224 */ /* 0x000fe200078e00ff */
[----:B------:R-:W-:Y:S02]  /*5e80*/  CS2R R28, SRZ ;  /* 0x00000000001c7805 */ /* 0x000fe4000001ff00 */
[----:B------:R-:W-:Y:S02]  /*5e90*/  CS2R R38, SRZ ;  /* 0x0000000000267805 */ /* 0x000fe4000001ff00 */
[----:B------:R-:W-:Y:S07]  /*5ea0*/  CS2R R36, SRZ ;  /* 0x0000000000247805 */ /* 0x000fee000001ff00 */
[----:B-1----:R-:W-:Y:S01]  /*5eb0*/  @P1 IMAD R2, R0, 0x800, R44 ;  /* 0x0000080000021824 */ /* 0x002fe200078e022c */
[----:B------:R-:W-:Y:S05]  /*5ec0*/  @P1 WARPSYNC.ALL ;  /* 0x0000000000001948 */ /* 0x000fea0003800000 */
[----:B------:R-:W-:Y:S01]  /*5ed0*/  @P1 LEA R2, R2, UR44, 0x1 ;  /* 0x0000002c02021c11 */ /* 0x000fe2000f8e08ff */
[----:B------:R-:W-:Y:S04]  /*5ee0*/  UIADD3 UR4, UPT, UPT, UR46, 0x1, URZ ;  /* 0x000000012e047890 */ /* 0x000fe8000fffe0ff */
[----:B------:R1:W3:Y:S01]  /*5ef0*/  @P1 LDSM.16.M88.4 R28, [R2+0x200] ;  /* 0x00020000021c183b */ /* 0x0002e20000000200 */
[----:B------:R-:W-:Y:S01]  /*5f00*/  UISETP.NE.AND UP0, UPT, UR4, 0x3, UPT ;  /* 0x000000030400788c */ /* 0x000fe2000bf05270 */
[----:B------:R-:W-:Y:S03]  /*5f10*/  @P1 IMAD R0, R54, 0x2, R2 ;  /* 0x0000000236001824 */ /* 0x000fe600078e0202 */
[----:B------:R-:W-:Y:S02]  /*5f20*/  USEL UR5, URZ, 0x1, UP0 ;  /* 0x00000001ff057887 */ /* 0x000fe40008000000 */
[----:B------:R1:W4:Y:S01]  /*5f30*/  @P1 LDSM.16.M88.4 R36, [R0+0x200] ;  /* 0x000200000024183b */ /* 0x0003220000000200 */
[----:B------:R-:W-:Y:S03]  /*5f40*/  USEL UR4, UR4, URZ, UP0 ;  /* 0x000000ff04047287 */ /* 0x000fe60008000000 */
[----:B------:R-:W-:Y:S03]  /*5f50*/  LOP3.LUT R63, R63, UR5, RZ, 0x3c, !PT ;  /* 0x000000053f3f7c12 */ /* 0x000fe6000f8e3cff */
[----:B------:R-:W-:Y:S02]  /*5f60*/  IMAD.U32 R64, RZ, RZ, UR4 ;  /* 0x00000004ff407e24 */ /* 0x000fe4000f8e00ff */
.L_x_93:
[----:B------:R-:W-:Y:S05]  /*5f70*/  BSYNC B1 ;  /* 0x0000000000017941 */ /* 0x000fea0003800000 */
.L_x_92:
[----:B-1----:R-:W-:Y:S04]  /*5f80*/  SHF.R.U32.HI R0, RZ, 0x15, R25 ;  /* 0x00000015ff007819 */ /* 0x002fe80000011619 */
[----:B------:R-:W-:Y:S01]  /*5f90*/  LOP3.LUT P1, RZ, R0, 0x3, R46, 0x48, !PT ;  /* 0x0000000300ff7812 */ /* 0x000fe2000782482e */
[----:B------:R-:W-:Y:S01]  /*5fa0*/  @!UPT UIADD3 URZ, UPT, UPT, URZ, URZ, URZ ;  /* 0x000000fffffff290 */ /* 0x000fe2000fffe0ff */
[----:B--2---:R-:W-:Y:S11]  /*5fb0*/  @P0 BRA `(.L_x_97) ;  /* 0x0000000000080947 */ /* 0x004ff60003800000 */
[----:B------:R-:W1:Y:S02]  /*5fc0*/  SYNCS.PHASECHK.TRANS64.TRYWAIT P0, [R27+URZ+0x90], R3 ;  /* 0x000090031b0075a7 */ /* 0x000e6400080011ff */
[----:B-1----:R-:W-:Y:S05]  /*5fd0*/  @!P0 BRA `(.L_x_98) ;  /* 0x0000001c004c8947 */ /* 0x002fea0003800000 */
.L_x_97:
[----:B------:R-:W-:Y:S05]  /*5fe0*/  @!P1 BRA `(.L_x_99) ;  /* 0x0000000000409947 */ /* 0x000fea0003800000 */
[----:B------:R-:W2:Y:S01]  /*5ff0*/  LDCU.64 UR8, c[0x4][0x70] ;  /* 0x01000e00ff0877ac */ /* 0x000ea20008000a00 */
[----:B-1----:R-:W-:Y:S01]  /*6000*/  MOV R3, 0x0 ;  /* 0x0000000000037802 */ /* 0x002fe20000000f00 */
[----:B------:R-:W-:Y:S02]  /*6010*/  HFMA2 R12, -RZ, RZ, 0, 5.9604644775390625e-08 ;  /* 0x00000001ff0c7431 */ /* 0x000fe400000001ff */
[----:B------:R-:W-:Y:S02]  /*6020*/  IMAD.MOV.U32 R8, RZ, RZ, 0x192 ;  /* 0x00000192ff087424 */ /* 0x000fe400078e00ff */
[----:B------:R-:W-:Y:S01]  /*6030*/  IMAD.MOV.U32 R13, RZ, RZ, RZ ;  /* 0x000000ffff0d7224 */ /* 0x000fe200078e00ff */
[----:B------:R-:W1:Y:S01]  /*6040*/  LDCU.64 UR6, c[0x4][0x78] ;  /* 0x01000f00ff0677ac */ /* 0x000e620008000a00 */
[----:B------:R-:W3:Y:S01]  /*6050*/  LDC.64 R2, c[0x4][R3] ;  /* 0x0100000003027b82 */ /* 0x000ee20000000a00 */
[----:B------:R-:W5:Y:S01]  /*6060*/  LDCU.64 UR4, c[0x4][0x10] ;  /* 0x01000200ff0477ac */ /* 0x000f620008000a00 */
[----:B--2---:R-:W-:Y:S01]  /*6070*/  MOV R5, UR9 ;  /* 0x0000000900057c02 */ /* 0x004fe20008000f00 */
[----:B------:R-:W-:Y:S01]  /*6080*/  IMAD.U32 R4, RZ, RZ, UR8 ;  /* 0x00000008ff047e24 */ /* 0x000fe2000f8e00ff */
[----:B-1----:R-:W-:Y:S01]  /*6090*/  MOV R7, UR7 ;  /* 0x0000000700077c02 */ /* 0x002fe20008000f00 */
[----:B------:R-:W-:Y:S01]  /*60a0*/  IMAD.U32 R6, RZ, RZ, UR6 ;  /* 0x00000006ff067e24 */ /* 0x000fe2000f8e00ff */
[----:B-----5:R-:W-:Y:S01]  /*60b0*/  MOV R11, UR5 ;  /* 0x00000005000b7c02 */ /* 0x020fe20008000f00 */
[----:B------:R-:W-:Y:S02]  /*60c0*/  IMAD.U32 R10, RZ, RZ, UR4 ;  /* 0x00000004ff0a7e24 */ /* 0x000fe4000f8e00ff */
[----:B------:R-:W-:Y:S07]  /*60d0*/  LEPC R20, `(.L_x_99) ;  /* 0x000000001014794e */ /* 0x000fee0000000000 */
[----:B---34-:R-:W-:Y:S05]  /*60e0*/  CALL.ABS.NOINC R2 ;  /* 0x0000000002007343 */ /* 0x018fea0003c00000 */
.L_x_99:
[----:B-1-3--:R-:W-:Y:S01]  /*60f0*/  SHF.L.U32 R3, R28, 0x10, RZ ;  /* 0x000000101c037819 */ /* 0x00afe200000006ff */
[----:B------:R-:W-:Y:S05]  /*6100*/  WARPSYNC.ALL ;  /* 0x0000000000007948 */ /* 0x000fea0003800000 */
[----:B------:R-:W-:Y:S01]  /*6110*/  R2UR UR4, R25 ;  /* 0x00000000190472ca */ /* 0x000fe200000e0000 */
[----:B------:R-:W-:Y:S01]  /*6120*/  BSSY.RECONVERGENT B0, `(.L_x_100) ;  /* 0x0000051000007945 */ /* 0x000fe20003800200 */
[----:B------:R-:W-:Y:S02]  /*6130*/  SHF.L.U32 R20, R30, 0x10, RZ ;  /* 0x000000101e147819 */ /* 0x000fe400000006ff */
[----:B------:R-:W-:Y:S02]  /*6140*/  SHF.L.U32 R62, R54, 0x1, RZ ;  /* 0x00000001363e7819 */ /* 0x000fe400000006ff */
[----:B------:R-:W-:Y:S07]  /*6150*/  ISETP.NE.AND P0, PT, R55, RZ, PT ;  /* 0x000000ff3700720c */ /* 0x000fee0003f05270 */
[----:B------:R-:W1:Y:S02]  /*6160*/  LDTM.16dp256bit.x4 R4, tmem[UR4] ;  /* 0x00000004000479ee */ /* 0x000e640008120000 */
[----:B-1----:R-:W-:Y:S01]  /*6170*/  FMUL R0, R24, R4 ;  /* 0x0000000418007220 */ /* 0x002fe20000400000 */
[----:B------:R-:W-:Y:S01]  /*6180*/  LOP3.LUT R4, R28, 0xffff0000, RZ, 0xc0, !PT ;  /* 0xffff00001c047812 */ /* 0x000fe200078ec0ff */
[----:B------:R-:W-:Y:S01]  /*6190*/  FMUL R2, R24, R5 ;  /* 0x0000000518027220 */ /* 0x000fe20000400000 */
[C---:B------:R-:W-:Y:S01]  /*61a0*/  SHF.L.U32 R5, R29.reuse, 0x10, RZ ;  /* 0x000000101d057819 */ /* 0x040fe200000006ff */
[----:B------:R-:W-:Y:S01]  /*61b0*/  FFMA R0, R26, R3, R0 ;  /* 0x000000031a007223 */ /* 0x000fe20000000000 */
[----:B------:R-:W-:Y:S01]  /*61c0*/  FMUL R3, R24, R6 ;  /* 0x0000000618037220 */ /* 0x000fe20000400000 */
[----:B------:R-:W-:Y:S01]  /*61d0*/  LOP3.LUT R6, R29, 0xffff0000, RZ, 0xc0, !PT ;  /* 0xffff00001d067812 */ /* 0x000fe200078ec0ff */
[----:B------:R-:W-:Y:S01]  /*61e0*/  FFMA R2, R26, R4, R2 ;  /* 0x000000041a027223 */ /* 0x000fe20000000002 */
[----:B------:R-:W-:Y:S01]  /*61f0*/  FMUL R7, R24, R7 ;  /* 0x0000000718077220 */ /* 0x000fe20000400000 */
[----:B------:R-:W-:Y:S01]  /*6200*/  FFMA R3, R26, R5, R3 ;  /* 0x000000051a037223 */ /* 0x000fe20000000003 */
[C---:B------:R-:W-:Y:S01]  /*6210*/  FMUL R4, R24.reuse, R8 ;  /* 0x0000000818047220 */ /* 0x040fe20000400000 */
[----:B------:R-:W-:Y:S01]  /*6220*/  FMUL R5, R24, R9 ;  /* 0x0000000918057220 */ /* 0x000fe20000400000 */
[----:B------:R-:W-:Y:S01]  /*6230*/  F2FP.BF16.F32.PACK_AB R32, R2, R0 ;  /* 0x000000000220723e */ /* 0x000fe200000010ff */
[----:B------:R-:W-:Y:S01]  /*6240*/  FFMA R7, R26, R6, R7 ;  /* 0x000000061a077223 */ /* 0x000fe20000000007 */
[----:B------:R-:W-:Y:S01]  /*6250*/  LOP3.LUT R0, R30, 0xffff0000, RZ, 0xc0, !PT ;  /* 0xffff00001e007812 */ /* 0x000fe200078ec0ff */
[----:B------:R-:W-:Y:S01]  /*6260*/  FFMA R4, R26, R20, R4 ;  /* 0x000000141a047223 */ /* 0x000fe20000000004 */
[----:B------:R-:W-:Y:S01]  /*6270*/  SHF.L.U32 R2, R31, 0x10, RZ ;  /* 0x000000101f027819 */ /* 0x000fe200000006ff */
[----:B------:R-:W-:Y:S01]  /*6280*/  FMUL R6, R24, R10 ;  /* 0x0000000a18067220 */ /* 0x000fe20000400000 */
[----:B------:R-:W-:Y:S01]  /*6290*/  F2FP.BF16.F32.PACK_AB R33, R7, R3 ;  /* 0x000000030721723e */ /* 0x000fe200000010ff */
[C---:B------:R-:W-:Y:S01]  /*62a0*/  FFMA R5, R26.reuse, R0, R5 ;  /* 0x000000001a057223 */ /* 0x040fe20000000005 */
[----:B------:R-:W-:Y:S01]  /*62b0*/  LOP3.LUT R3, R31, 0xffff0000, RZ, 0xc0, !PT ;  /* 0xffff00001f037812 */ /* 0x000fe200078ec0ff */
[----:B------:R-:W-:Y:S01]  /*62c0*/  FFMA R6, R26, R2, R6 ;  /* 0x000000021a067223 */ /* 0x000fe20000000006 */
[----:B----4-:R-:W-:Y:S01]  /*62d0*/  SHF.L.U32 R7, R36, 0x10, RZ ;  /* 0x0000001024077819 */ /* 0x010fe200000006ff */
[----:B------:R-:W-:Y:S01]  /*62e0*/  FMUL R11, R24, R11 ;  /* 0x0000000b180b7220 */ /* 0x000fe20000400000 */
[----:B------:R-:W-:Y:S01]  /*62f0*/  LOP3.LUT R0, R36, 0xffff0000, RZ, 0xc0, !PT ;  /* 0xffff000024007812 */ /* 0x000fe200078ec0ff */
[C---:B------:R-:W-:Y:S01]  /*6300*/  FMUL R8, R24.reuse, R12 ;  /* 0x0000000c18087220 */ /* 0x040fe20000400000 */
[----:B------:R-:W-:Y:S01]  /*6310*/  SHF.L.U32 R2, R37, 0x10, RZ ;  /* 0x0000001025027819 */ /* 0x000fe200000006ff */
[----:B------:R-:W-:Y:S01]  /*6320*/  FMUL R9, R24, R13 ;  /* 0x0000000d18097220 */ /* 0x000fe20000400000 */
[----:B------:R-:W-:Y:S01]  /*6330*/  F2FP.BF16.F32.PACK_AB R34, R5, R4 ;  /* 0x000000040522723e */ /* 0x000fe200000010ff */
[C---:B------:R-:W-:Y:S01]  /*6340*/  FFMA R11, R26.reuse, R3, R11 ;  /* 0x000000031a0b7223 */ /* 0x040fe2000000000b */
[----:B------:R-:W-:Y:S01]  /*6350*/  MOV R5, UR46 ;  /* 0x0000002e00057c02 */ /* 0x000fe20008000f00 */
[C---:B------:R-:W-:Y:S01]  /*6360*/  FFMA R8, R26.reuse, R7, R8 ;  /* 0x000000071a087223 */ /* 0x040fe20000000008 */
[----:B------:R-:W-:Y:S01]  /*6370*/  SHF.L.U32 R3, R39, 0x10, RZ ;  /* 0x0000001027037819 */ /* 0x000fe200000006ff */
[----:B------:R-:W-:Y:S01]  /*6380*/  FFMA R9, R26, R0, R9 ;  /* 0x000000001a097223 */ /* 0x000fe20000000009 */
[----:B------:R-:W-:Y:S01]  /*6390*/  LOP3.LUT R0, R37, 0xffff0000, RZ, 0xc0, !PT ;  /* 0xffff000025007812 */ /* 0x000fe200078ec0ff */
[C---:B------:R-:W-:Y:S01]  /*63a0*/  FMUL R10, R24.reuse, R14 ;  /* 0x0000000e180a7220 */ /* 0x040fe20000400000 */
[----:B------:R-:W-:Y:S01]  /*63b0*/  LOP3.LUT R4, R39, 0xffff0000, RZ, 0xc0, !PT ;  /* 0xffff000027047812 */ /* 0x000fe200078ec0ff */
[C---:B------:R-:W-:Y:S01]  /*63c0*/  FMUL R15, R24.reuse, R15 ;  /* 0x0000000f180f7220 */ /* 0x040fe20000400000 */
[----:B------:R-:W-:Y:S01]  /*63d0*/  FMUL R12, R24, R16 ;  /* 0x00000010180c7220 */ /* 0x000fe20000400000 */
[----:B------:R-:W-:Y:S01]  /*63e0*/  FFMA R10, R26, R2, R10 ;  /* 0x000000021a0a7223 */ /* 0x000fe2000000000a */
[----:B------:R-:W-:Y:S01]  /*63f0*/  LOP3.LUT R2, R38, 0xffff0000, RZ, 0xc0, !PT ;  /* 0xffff000026027812 */ /* 0x000fe200078ec0ff */
[----:B------:R-:W-:Y:S01]  /*6400*/  FFMA R15, R26, R0, R15 ;  /* 0x000000001a0f7223 */ /* 0x000fe2000000000f */
[----:B------:R-:W-:Y:S01]  /*6410*/  SHF.L.U32 R0, R38, 0x10, RZ ;  /* 0x0000001026007819 */ /* 0x000fe200000006ff */
[C---:B------:R-:W-:Y:S01]  /*6420*/  FMUL R13, R24.reuse, R17 ;  /* 0x00000011180d7220 */ /* 0x040fe20000400000 */
[C---:B------:R-:W-:Y:S01]  /*6430*/  FMUL R14, R24.reuse, R18 ;  /* 0x00000012180e7220 */ /* 0x040fe20000400000 */
[----:B------:R-:W-:Y:S01]  /*6440*/  FMUL R19, R24, R19 ;  /* 0x0000001318137220 */ /* 0x000fe20000400000 */
[----:B------:R-:W-:Y:S01]  /*6450*/  LEA R5, R5, R44, 0xb ;  /* 0x0000002c05057211 */ /* 0x000fe200078e58ff */
[C---:B------:R-:W-:Y:S01]  /*6460*/  FFMA R12, R26.reuse, R0, R12 ;  /* 0x000000001a0c7223 */ /* 0x040fe2000000000c */
[C---:B------:R-:W-:Y:S01]  /*6470*/  FFMA R13, R26.reuse, R2, R13 ;  /* 0x000000021a0d7223 */ /* 0x040fe2000000000d */
[C---:B------:R-:W-:Y:S01]  /*6480*/  FFMA R14, R26.reuse, R3, R14 ;  /* 0x000000031a0e7223 */ /* 0x040fe2000000000e */
[----:B------:R-:W-:Y:S01]  /*6490*/  FFMA R19, R26, R4, R19 ;  /* 0x000000041a137223 */ /* 0x000fe20000000013 */
[----:B------:R-:W-:Y:S02]  /*64a0*/  F2FP.BF16.F32.PACK_AB R35, R11, R6 ;  /* 0x000000060b23723e */ /* 0x000fe400000010ff */
[----:B------:R-:W-:Y:S02]  /*64b0*/  LEA R5, R5, UR44, 0x1 ;  /* 0x0000002c05057c11 */ /* 0x000fe4000f8e08ff */
[----:B------:R-:W-:Y:S02]  /*64c0*/  F2FP.BF16.F32.PACK_AB R8, R9, R8 ;  /* 0x000000080908723e */ /* 0x000fe400000010ff */
[----:B------:R-:W-:Y:S01]  /*64d0*/  F2FP.BF16.F32.PACK_AB R9, R15, R10 ;  /* 0x0000000a0f09723e */ /* 0x000fe200000010ff */
[----:B------:R1:W-:Y:S01]  /*64e0*/  STSM.16.M88.4 [R5+0x200], R32 ;  /* 0x0002002005007844 */ /* 0x0003e20000000200 */
[----:B------:R-:W-:Y:S02]  /*64f0*/  F2FP.BF16.F32.PACK_AB R10, R13, R12 ;  /* 0x0000000c0d0a723e */ /* 0x000fe400000010ff */
[----:B------:R-:W-:Y:S02]  /*6500*/  F2FP.BF16.F32.PACK_AB R11, R19, R14 ;  /* 0x0000000e130b723e */ /* 0x000fe400000010ff */
[----:B------:R-:W-:Y:S05]  /*6510*/  IADD3 R0, PT, PT, R62, 0x200, R5 ;  /* 0x000002003e007810 */ /* 0x000fea0007ffe005 */
[----:B------:R1:W-:Y:S01]  /*6520*/  STSM.16.M88.4 [R0], R8 ;  /* 0x0000000800007844 */ /* 0x0003e20000000200 */
[----:B------:R-:W-:Y:S01]  /*6530*/  @!PT LDS RZ, [RZ] ;  /* 0x00000000fffff984 */ /* 0x000fe20000000800 */
[----:B------:R-:W-:Y:S01]  /*6540*/  @!PT LDS RZ, [RZ] ;  /* 0x00000000fffff984 */ /* 0x000fe20000000800 */
[----:B------:R-:W-:Y:S01]  /*6550*/  @!PT LDS RZ, [RZ] ;  /* 0x00000000fffff984 */ /* 0x000fe20000000800 */
[----:B------:R-:W-:Y:S01]  /*6560*/  @!PT LDS RZ, [RZ] ;  /* 0x00000000fffff984 */ /* 0x000fe20000000800 */
[----:B------:R2:W-:Y:S07]  /*6570*/  MEMBAR.ALL.CTA ;  /* 0x0000000000007992 */ /* 0x0005ee0000008000 */
[----:B--2---:R-:W2:Y:S02]  /*6580*/  FENCE.VIEW.ASYNC.S ;  /* 0x00000000000073c6 */ /* 0x004ea40000000000 */
[----:B--2---:R-:W-:Y:S06]  /*6590*/  BAR.SYNC.DEFER_BLOCKING 0x1, 0x80 ;  /* 0x0042000000007b1d */ /* 0x004fec0000010000 */
[----:B------:R-:W-:Y:S05]  /*65a0*/  @P0 BRA `(.L_x_101) ;  /* 0x0000000000200947 */ /* 0x000fea0003800000 */
[----:B------:R-:W2:Y:S01]  /*65b0*/  LDCU.64 UR6, c[0x0][0x348] ;  /* 0x00006900ff0677ac */ /* 0x000ea20008000a00 */
[----:B------:R-:W-:Y:S01]  /*65c0*/  ULEA UR5, UR46, UR44, 0xc ;  /* 0x0000002c2e057291 */ /* 0x000fe2000f8e60ff */
[----:B------:R-:W-:Y:S03]  /*65d0*/  UMOV UR51, UR36 ;  /* 0x0000002400337c82 */ /* 0x000fe60008000000 */
[----:B------:R-:W-:Y:S02]  /*65e0*/  UIADD3 UR48, UPT, UPT, UR5, 0x200, URZ ;  /* 0x0000020005307890 */ /* 0x000fe4000fffe0ff */
[----:B--2---:R-:W-:Y:S04]  /*65f0*/  UIADD3 UR4, UP0, UPT, UR6, 0x680, URZ ;  /* 0x0000068006047890 */ /* 0x004fe8000ff1e0ff */
[----:B------:R-:W-:Y:S09]  /*6600*/  UIADD3.X UR5, UPT, UPT, URZ, UR7, URZ, UP0, !UPT ;  /* 0x00000007ff057290 */ /* 0x000ff200087fe4ff */
[----:B------:R2:W-:Y:S02]  /*6610*/  UTMASTG.3D [UR48], [UR4] ;  /* 0x00000030040073b5 */ /* 0x0005e40008010000 */
[----:B--2---:R0:W-:Y:S02]  /*6620*/  UTMACMDFLUSH ;  /* 0x00000000000079b7 */ /* 0x0041e40000000000 */
.L_x_101:
[----:B------:R-:W-:Y:S05]  /*6630*/  BSYNC.RECONVERGENT B0 ;  /* 0x0000000000007941 */ /* 0x000fea0003800200 */
.L_x_100:
[----:B------:R-:W-:Y:S01]  /*6640*/  UIADD3 UR47, UPT, UPT, UR46, 0x1, URZ ;  /* 0x000000012e2f7890 */ /* 0x000fe2000fffe0ff */
[----:B------:R-:W-:Y:S03]  /*6650*/  BSSY.RECONVERGENT B0, `(.L_x_102) ;  /* 0x0000005000007945 */ /* 0x000fe60003800200 */
[----:B------:R-:W-:Y:S04]  /*6660*/  UISETP.NE.AND UP0, UPT, UR47, 0x3, UPT ;  /* 0x000000032f00788c */ /* 0x000fe8000bf05270 */
[----:B------:R-:W-:Y:S01]  /*6670*/  USEL UR45, UR47, URZ, UP0 ;  /* 0x000000ff2f2d7287 */ /* 0x000fe20008000000 */
[----:B------:R-:W-:Y:S11]  /*6680*/  @P0 BRA `(.L_x_103) ;  /* 0x0000000000040947 */ /* 0x000ff60003800000 */
[----:B------:R-:W-:Y:S04]  /*6690*/  DEPBAR.LE SB0, 0x1 ;  /* 0x000080400000791a */ /* 0x000fe80000000000 */
.L_x_103:
[----:B------:R-:W-:Y:S05]  /*66a0*/  BSYNC.RECONVERGENT B0 ;  /* 0x0000000000007941 */ /* 0x000fea0003800200 */
.L_x_102:
[----:B------:R-:W-:Y:S01]  /*66b0*/  BAR.SYNC.DEFER_BLOCKING 0x1, 0x80 ;  /* 0x0042000000007b1d */ /* 0x000fe20000010000 */
[----:B------:R-:W-:Y:S01]  /*66c0*/  ISETP.NE.AND P1, PT, R61, RZ, PT ;  /* 0x000000ff3d00720c */ /* 0x000fe20003f25270 */
[----:B------:R-:W-:Y:S01]  /*66d0*/  UISETP.NE.AND UP0, UPT, UR53, URZ, UPT ;  /* 0x000000ff3500728c */ /* 0x000fe2000bf05270 */
[----:B------:R-:W-:Y:S11]  /*66e0*/  LEA R2, R64, UR44, 0x3 ;  /* 0x0000002c40027c11 */ /* 0x000ff6000f8e18ff */
[----:B------:R-:W-:Y:S01]  /*66f0*/  @P1 SHF.L.U32 R3, R63, 0x1f, RZ ;  /* 0x0000001f3f031819 */ /* 0x000fe200000006ff */
[----:B------:R-:W-:Y:S06]  /*6700*/  BRA.U !UP0, `(.L_x_104) ;  /* 0x0000000108247547 */ /* 0x000fec000b800000 */
[----:B------:R-:W-:Y:S01]  /*6710*/  IMAD.U32 R4, RZ, RZ, UR52 ;  /* 0x00000034ff047e24 */ /* 0x000fe2000f8e00ff */
[----:B-1----:R-:W-:Y:S01]  /*6720*/  MOV R0, UR54 ;  /* 0x0000003600007c02 */ /* 0x002fe20008000f00 */
[----:B------:R-:W-:Y:S03]  /*6730*/  UIADD3 UR4, UPT, UPT, UR52, 0x1, URZ ;  /* 0x0000000134047890 */ /* 0x000fe6000fffe0ff */
[----:B------:R-:W-:Y:S01]  /*6740*/  @P1 LEA R4, R4, UR44, 0x3 ;  /* 0x0000002c04041c11 */ /* 0x000fe2000f8e18ff */
[----:B------:R-:W-:Y:S04]  /*6750*/  UISETP.NE.AND UP0, UPT, UR4, 0x3, UPT ;  /* 0x000000030400788c */ /* 0x000fe8000bf05270 */
[----:B------:R-:W-:Y:S01]  /*6760*/  @P1 VIADD R4, R4, 0x48 ;  /* 0x0000004804041836 */ /* 0x000fe20000000000 */
[----:B------:R-:W-:Y:S04]  /*6770*/  USEL UR52, UR4, URZ, UP0 ;  /* 0x000000ff04347287 */ /* 0x000fe80008000000 */
[----:B------:R-:W-:Y:S04]  /*6780*/  @P1 PRMT R0, R0, 0x654, R4 ;  /* 0x0000065400001816 */ /* 0x000fe80000000004 */
[----:B------:R2:W-:Y:S04]  /*6790*/  @P1 SYNCS.ARRIVE.TRANS64.RED.A1T0 RZ, [R0+URZ], RZ ;  /* 0x000000ff00ff19a7 */ /* 0x0005e800081004ff */
.L_x_104:
[----:B------:R-:W3:Y:S01]  /*67a0*/  @P1 SYNCS.PHASECHK.TRANS64.TRYWAIT P0, [R2+URZ+0x30], R3 ;  /* 0x00003003020015a7 */ /* 0x000ee200080011ff */
[----:B------:R-:W-:Y:S01]  /*67b0*/  BSSY B1, `(.L_x_105) ;  /* 0x0000013000017945 */ /* 0x000fe20003800000 */
[----:B---3--:R-:W-:Y:S03]  /*67c0*/  @P1 SEL R65, RZ, 0x1, !P0 ;  /* 0x00000001ff411807 */ /* 0x008fe60004000000 */
[----:B------:R-:W-:Y:S05]  /*67d0*/  @!P1 BRA `(.L_x_106) ;  /* 0x0000000000409947 */ /* 0x000fea0003800000 */
[----:B------:R-:W-:Y:S01]  /*67e0*/  ISETP.NE.AND P1, PT, R66, RZ, PT ;  /* 0x000000ff4200720c */ /* 0x000fe20003f25270 */
[----:B------:R-:W-:Y:S01]  /*67f0*/  BSSY B0, `(.L_x_107) ;  /* 0x0000009000007945 */ /* 0x000fe20003800000 */
[----:B------:R-:W-:Y:S11]  /*6800*/  ISETP.NE.AND P0, PT, R65, RZ, PT ;  /* 0x000000ff4100720c */ /* 0x000ff60003f05270 */
[----:B------:R-:W-:Y:S05]  /*6810*/  @P1 IMAD R3, R64, 0x800, R44 ;  /* 0x0000080040031824 */ /* 0x000fea00078e022c */
[----:B------:R-:W-:Y:S05]  /*6820*/  @P1 LEA R3, R3, UR44, 0x1 ;  /* 0x0000002c03031c11 */ /* 0x000fea000f8e08ff */
[----:B-12---:R-:W-:Y:S01]  /*6830*/  @P1 IMAD.IADD R0, R62, 0x1, R3 ;  /* 0x000000013e001824 */ /* 0x006fe200078e0203 */
[----:B------:R-:W-:Y:S06]  /*6840*/  @P0 BRA `(.L_x_108) ;  /* 0x00000000000c0947 */ /* 0x000fec0003800000 */
[----:B------:R-:W-:Y:S04]  /*6850*/  SHF.L.U32 R63, R63, 0x1f, RZ ;  /* 0x0000001f3f3f7819 */ /* 0x000fe800000006ff */
[----:B------:R-:W1:Y:S02]  /*6860*/  SYNCS.PHASECHK.TRANS64.TRYWAIT P0, [R2+URZ+0x30], R63 ;  /* 0x0000303f020075a7 */ /* 0x000e6400080011ff */
[----:B-1----:R-:W-:Y:S05]  /*6870*/  @!P0 BRA `(.L_x_109) ;  /* 0x0000001400388947 */ /* 0x002fea0003800000 */
.L_x_108:
[----:B------:R-:W-:Y:S05]  /*6880*/  BSYNC B0 ;  /* 0x0000000000007941 */ /* 0x000fea0003800000 */
.L_x_107:
[----:B------:R-:W-:Y:S11]  /*6890*/  ISETP.NE.AND P0, PT, R66, RZ, PT ;  /* 0x000000ff4200720c */ /* 0x000ff60003f05270 */
[----:B------:R-:W-:Y:S02]  /*68a0*/  @!UPT UIADD3 URZ, UPT, UPT, URZ, URZ, URZ ;  /* 0x000000fffffff290 */ /* 0x000fe4000fffe0ff */
[----:B------:R-:W-:Y:S05]  /*68b0*/  @P0 WARPSYNC.ALL ;  /* 0x0000000000000948 */ /* 0x000fea0003800000 */
[----:B------:R3:W4:Y:S04]  /*68c0*/  @P0 LDSM.16.M88.4 R28, [R3+0x200] ;  /* 0x00020000031c083b */ /* 0x0007280000000200 */
[----:B------:R3:W2:Y:S02]  /*68d0*/  @P0 LDSM.16.M88.4 R36, [R0+0x200] ;  /* 0x000200000024083b */ /* 0x0006a40000000200 */
.L_x_106:
[----:B------:R-:W-:Y:S05]  /*68e0*/  BSYNC B1 ;  /* 0x0000000000017941 */ /* 0x000fea0003800000 */
.L_x_105:
[----:B-123--:R-:W-:Y:S05]  /*68f0*/  VIADD R0, R25, 0x20 ;  /* 0x0000002019007836 */ /* 0x00efea0000000000 */
[----:B------:R-:W-:Y:S04]  /*6900*/  SHF.R.U32.HI R0, RZ, 0x15, R0 ;  /* 0x00000015ff007819 */ /* 0x000fe80000011600 */
[----:B------:R-:W-:Y:S11]  /*6910*/  LOP3.LUT P0, RZ, R0, 0x3, R46, 0x48, !PT ;  /* 0x0000000300ff7812 */ /* 0x000ff6000780482e */
[----:B------:R-:W-:Y:S02]  /*6920*/  @!UPT UIADD3 URZ, UPT, UPT, URZ, URZ, URZ ;  /* 0x000000fffffff290 */ /* 0x000fe4000fffe0ff */
[----:B------:R-:W-:Y:S05]  /*6930*/  @!P0 BRA `(.L_x_110) ;  /* 0x0000000000408947 */ /* 0x000fea0003800000 */
[----:B------:R-:W1:Y:S01]  /*6940*/  LDCU.64 UR8, c[0x4][0x70] ;  /* 0x01000e00ff0877ac */ /* 0x000e620008000a00 */
[----:B------:R-:W-:Y:S01]  /*6950*/  MOV R3, 0x0 ;  /* 0x0000000000037802 */ /* 0x000fe20000000f00 */
[----:B------:R-:W-:Y:S02]  /*6960*/  HFMA2 R12, -RZ, RZ, 0, 5.9604644775390625e-08 ;  /* 0x00000001ff0c7431 */ /* 0x000fe400000001ff */
[----:B------:R-:W-:Y:S02]  /*6970*/  IMAD.MOV.U32 R8, RZ, RZ, 0x192 ;  /* 0x00000192ff087424 */ /* 0x000fe400078e00ff */
[----:B------:R-:W-:Y:S01]  /*6980*/  IMAD.MOV.U32 R13, RZ, RZ, RZ ;  /* 0x000000ffff0d7224 */ /* 0x000fe200078e00ff */
[----:B------:R-:W2:Y:S01]  /*6990*/  LDCU.64 UR6, c[0x4][0x78] ;  /* 0x01000f00ff0677ac */ /* 0x000ea20008000a00 */
[----:B------:R-:W3:Y:S01]  /*69a0*/  LDC.64 R2, c[0x4][R3] ;  /* 0x0100000003027b82 */ /* 0x000ee20000000a00 */
[----:B------:R-:W5:Y:S01]  /*69b0*/  LDCU.64 UR4, c[0x4][0x10] ;  /* 0x01000200ff0477ac */ /* 0x000f620008000a00 */
[----:B-1----:R-:W-:Y:S01]  /*69c0*/  MOV R5, UR9 ;  /* 0x0000000900057c02 */ /* 0x002fe20008000f00 */
[----:B------:R-:W-:Y:S01]  /*69d0*/  IMAD.U32 R4, RZ, RZ, UR8 ;  /* 0x00000008ff047e24 */ /* 0x000fe2000f8e00ff */
[----:B--2---:R-:W-:Y:S01]  /*69e0*/  MOV R7, UR7 ;  /* 0x0000000700077c02 */ /* 0x004fe20008000f00 */
[----:B------:R-:W-:Y:S01]  /*69f0*/  IMAD.U32 R6, RZ, RZ, UR6 ;  /* 0x00000006ff067e24 */ /* 0x000fe2000f8e00ff */
[----:B-----5:R-:W-:Y:S01]  /*6a00*/  MOV R11, UR5 ;  /* 0x00000005000b7c02 */ /* 0x020fe20008000f00 */
[----:B------:R-:W-:Y:S02]  /*6a10*/  IMAD.U32 R10, RZ, RZ, UR4 ;  /* 0x00000004ff0a7e24 */ /* 0x000fe4000f8e00ff */
[----:B------:R-:W-:Y:S07]  /*6a20*/  LEPC R20, `(.L_x_110) ;  /* 0x000000001014794e */ /* 0x000fee0000000000 */
[----:B---34-:R-:W-:Y:S05]  /*6a30*/  CALL.ABS.NOINC R2 ;  /* 0x0000000002007343 */ /* 0x018fea0003c00000 */
.L_x_110:
[----:B------:R-:W-:Y:S01]  /*6a40*/  ISETP.NE.AND P0, PT, R55, RZ, PT ;  /* 0x000000ff3700720c */ /* 0x000fe20003f05270 */
[----:B------:R-:W-:Y:S05]  /*6a50*/  WARPSYNC.ALL ;  /* 0x0000000000007948 */ /* 0x000fea0003800000 */
[----:B------:R-:W-:Y:S01]  /*6a60*/  R2UR UR4, R25 ;  /* 0x00000000190472ca */ /* 0x000fe200000e0000 */
[----:B------:R-:W-:Y:S01]  /*6a70*/  BSSY.RECONVERGENT B0, `(.L_x_111) ;  /* 0x0000057000007945 */ /* 0x000fe20003800200 */
[C---:B----4-:R-:W-:Y:S02]  /*6a80*/  SHF.L.U32 R20, R28.reuse, 0x10, RZ ;  /* 0x000000101c147819 */ /* 0x050fe400000006ff */
[----:B------:R-:W-:Y:S02]  /*6a90*/  LOP3.LUT R21, R28, 0xffff0000, RZ, 0xc0, !PT ;  /* 0xffff00001c157812 */ /* 0x000fe400078ec0ff */
[----:B------:R-:W-:Y:S02]  /*6aa0*/  SHF.L.U32 R25, R29, 0x10, RZ ;  /* 0x000000101d197819 */ /* 0x000fe400000006ff */
[----:B------:R-:W-:Y:S02]  /*6ab0*/  SHF.L.U32 R28, R30, 0x10, RZ ;  /* 0x000000101e1c7819 */ /* 0x000fe400000006ff */
[C---:B------:R-:W-:Y:S02]  /*6ac0*/  SHF.L.U32 R32, R36.reuse, 0x10, RZ ;  /* 0x0000001024207819 */ /* 0x040fe400000006ff */
[----:B------:R-:W-:Y:S01]  /*6ad0*/  LOP3.LUT R33, R36, 0xffff0000, RZ, 0xc0, !PT ;  /* 0xffff000024217812 */ /* 0x000fe200078ec0ff */
[----:B------:R-:W1:Y:S01]  /*6ae0*/  LDTM.16dp256bit.x4 R4, tmem[UR4+0x20] ;  /* 0x00002004000479ee */ /* 0x000e620008120000 */
[----:B------:R-:W-:Y:S01]  /*6af0*/  R2UR UR4, R27 ;  /* 0x000000001b0472ca */ /* 0x000fe200000e0000 */
[----:B------:R-:W-:Y:S01]  /*6b00*/  NOP ;  /* 0x0000000000007918 */ /* 0x000fe20000000000 */
[----:B------:R-:W-:Y:S02]  /*6b10*/  LOP3.LUT R27, R29, 0xffff0000, RZ, 0xc0, !PT ;  /* 0xffff00001d1b7812 */ /* 0x000fe400078ec0ff */
[----:B------:R-:W-:Y:S02]  /*6b20*/  LOP3.LUT R29, R30, 0xffff0000, RZ, 0xc0, !PT ;  /* 0xffff00001e1d7812 */ /* 0x000fe400078ec0ff */
[C---:B------:R-:W-:Y:S02]  /*6b30*/  SHF.L.U32 R30, R31.reuse, 0x10, RZ ;  /* 0x000000101f1e7819 */ /* 0x040fe400000006ff */
[----:B------:R-:W-:Y:S02]  /*6b40*/  LOP3.LUT R31, R31, 0xffff0000, RZ, 0xc0, !PT ;  /* 0xffff00001f1f7812 */ /* 0x000fe400078ec0ff */
[C---:B------:R-:W-:Y:S02]  /*6b50*/  SHF.L.U32 R34, R37.reuse, 0x10, RZ ;  /* 0x0000001025227819 */ /* 0x040fe400000006ff */
[----:B------:R-:W-:Y:S01]  /*6b60*/  LOP3.LUT R35, R37, 0xffff0000, RZ, 0xc0, !PT ;  /* 0xffff000025237812 */ /* 0x000fe200078ec0ff */
[----:B------:R-:W-:Y:S01]  /*6b70*/  UIADD3 UR4, UPT, UPT, UR4, 0xb0, URZ ;  /* 0x000000b004047890 */ /* 0x000fe2000fffe0ff */
[C---:B------:R-:W-:Y:S02]  /*6b80*/  SHF.L.U32 R36, R38.reuse, 0x10, RZ ;  /* 0x0000001026247819 */ /* 0x040fe400000006ff */
[----:B------:R-:W-:Y:S01]  /*6b90*/  LOP3.LUT R37, R38, 0xffff0000, RZ, 0xc0, !PT ;  /* 0xffff000026257812 */ /* 0x000fe200078ec0ff */
[----:B------:R-:W-:Y:S01]  /*6ba0*/  UPRMT UR4, UR54, 0x654, UR4 ;  /* 0x0000065436047896 */ /* 0x000fe20008000004 */
[C---:B------:R-:W-:Y:S02]  /*6bb0*/  SHF.L.U32 R38, R39.reuse, 0x10, RZ ;  /* 0x0000001027267819 */ /* 0x040fe400000006ff */
[----:B------:R-:W-:Y:S01]  /*6bc0*/  LOP3.LUT R39, R39, 0xffff0000, RZ, 0xc0, !PT ;  /* 0xffff000027277812 */ /* 0x000fe200078ec0ff */
[C---:B-1----:R-:W-:Y:S01]  /*6bd0*/  FMUL R4, R24.reuse, R4 ;  /* 0x0000000418047220 */ /* 0x042fe20000400000 */
[C---:B------:R-:W-:Y:S01]  /*6be0*/  FMUL R5, R24.reuse, R5 ;  /* 0x0000000518057220 */ /* 0x040fe20000400000 */
[----:B------:R-:W-:Y:S03]  /*6bf0*/  FMUL R6, R24, R6 ;  /* 0x0000000618067220 */ /* 0x000fe60000400000 */
[----:B------:R-:W-:Y:S01]  /*6c00*/  SYNCS.ARRIVE.TRANS64.RED.A1T0 RZ, [UR4], RZ ;  /* 0x000000ffffff79a7 */ /* 0x000fe20008100404 */
[C---:B------:R-:W-:Y:S01]  /*6c10*/  FFMA R4, R26.reuse, R20, R4 ;  /* 0x000000141a047223 */ /* 0x040fe20000000004 */
[C---:B------:R-:W-:Y:S01]  /*6c20*/  FFMA R5, R26.reuse, R21, R5 ;  /* 0x000000151a057223 */ /* 0x040fe20000000005 */
[----:B------:R-:W-:Y:S01]  /*6c30*/  FFMA R6, R26, R25, R6 ;  /* 0x000000191a067223 */ /* 0x000fe20000000006 */
[C---:B------:R-:W-:Y:S01]  /*6c40*/  FMUL R7, R24.reuse, R7 ;  /* 0x0000000718077220 */ /* 0x040fe20000400000 */
[C---:B------:R-:W-:Y:S01]  /*6c50*/  FMUL R8, R24.reuse, R8 ;  /* 0x0000000818087220 */ /* 0x040fe20000400000 */
[----:B------:R-:W-:Y:S01]  /*6c60*/  FMUL R9, R24, R9 ;  /* 0x0000000918097220 */ /* 0x000fe20000400000 */
[----:B------:R-:W-:Y:S01]  /*6c70*/  F2FP.BF16.F32.PACK_AB R4, R5, R4 ;  /* 0x000000040504723e */ /* 0x000fe200000010ff */
[C---:B------:R-:W-:Y:S01]  /*6c80*/  FFMA R7, R26.reuse, R27, R7 ;  /* 0x0000001b1a077223 */ /* 0x040fe20000000007 */
[C---:B------:R-:W-:Y:S01]  /*6c90*/  FFMA R8, R26.reuse, R28, R8 ;  /* 0x0000001c1a087223 */ /* 0x040fe20000000008 */
[----:B------:R-:W-:Y:S01]  /*6ca0*/  FFMA R9, R26, R29, R9 ;  /* 0x0000001d1a097223 */ /* 0x000fe20000000009 */
[C---:B------:R-:W-:Y:S01]  /*6cb0*/  FMUL R10, R24.reuse, R10 ;  /* 0x0000000a180a7220 */ /* 0x040fe20000400000 */
[C---:B------:R-:W-:Y:S01]  /*6cc0*/  FMUL R11, R24.reuse, R11 ;  /* 0x0000000b180b7220 */ /* 0x040fe20000400000 */
[----:B------:R-:W-:Y:S01]  /*6cd0*/  F2FP.BF16.F32.PACK_AB R5, R7, R6 ;  /* 0x000000060705723e */ /* 0x000fe200000010ff */
[C---:B------:R-:W-:Y:S01]  /*6ce0*/  FMUL R0, R24.reuse, R12 ;  /* 0x0000000c18007220 */ /* 0x040fe20000400000 */
[----:B------:R-:W-:Y:S01]  /*6cf0*/  FMUL R2, R24, R13 ;  /* 0x0000000d18027220 */ /* 0x000fe20000400000 */
[----:B------:R-:W-:Y:S01]  /*6d00*/  FFMA R10, R26, R30, R10 ;  /* 0x0000001e1a0a7223 */ /* 0x000fe2000000000a */
[----:B------:R-:W-:Y:S01]  /*6d10*/  FMUL R3, R24, R14 ;  /* 0x0000000e18037220 */ /* 0x000fe20000400000 */
[----:B------:R-:W-:Y:S01]  /*6d20*/  F2FP.BF16.F32.PACK_AB R6, R9, R8 ;  /* 0x000000080906723e */ /* 0x000fe200000010ff */
[----:B------:R-:W-:Y:S01]  /*6d30*/  FFMA R11, R26, R31, R11 ;  /* 0x0000001f1a0b7223 */ /* 0x000fe2000000000b */
[C---:B------:R-:W-:Y:S01]  /*6d40*/  FMUL R15, R24.reuse, R15 ;  /* 0x0000000f180f7220 */ /* 0x040fe20000400000 */
[----:B------:R-:W-:Y:S01]  /*6d50*/  FMUL R12, R24, R16 ;  /* 0x00000010180c7220 */ /* 0x000fe20000400000 */
[----:B------:R-:W-:Y:S01]  /*6d60*/  FFMA R0, R26, R32, R0 ;  /* 0x000000201a007223 */ /* 0x000fe20000000000 */
[----:B------:R-:W-:Y:S01]  /*6d70*/  MOV R8, UR45 ;  /* 0x0000002d00087c02 */ /* 0x000fe20008000f00 */
[----:B------:R-:W-:Y:S01]  /*6d80*/  FMUL R13, R24, R17 ;  /* 0x00000011180d7220 */ /* 0x000fe20000400000 */
[----:B------:R-:W-:Y:S01]  /*6d90*/  FFMA R2, R26, R33, R2 ;  /* 0x000000211a027223 */ /* 0x000fe20000000002 */
[----:B------:R-:W-:Y:S01]  /*6da0*/  FMUL R14, R24, R18 ;  /* 0x00000012180e7220 */ /* 0x000fe20000400000 */
[C---:B------:R-:W-:Y:S01]  /*6db0*/  FFMA R3, R26.reuse, R34, R3 ;  /* 0x000000221a037223 */ /* 0x040fe20000000003 */
[----:B------:R-:W-:Y:S01]  /*6dc0*/  FFMA R15, R26, R35, R15 ;  /* 0x000000231a0f7223 */ /* 0x000fe2000000000f */
[----:B------:R-:W-:Y:S01]  /*6dd0*/  FMUL R19, R24, R19 ;  /* 0x0000001318137220 */ /* 0x000fe20000400000 */
[----:B------:R-:W-:Y:S01]  /*6de0*/  FFMA R12, R26, R36, R12 ;  /* 0x000000241a0c7223 */ /* 0x000fe2000000000c */
[----:B------:R-:W-:Y:S01]  /*6df0*/  LEA R8, R8, R44, 0xb ;  /* 0x0000002c08087211 */ /* 0x000fe200078e58ff */
        /* <DEDUP_REMOVED lines=21> */
[----:B------:R-:W-:Y:S02]  /*6f50*/  ULEA UR5, UR45, UR44, 0xc ;  /* 0x0000002c2d057291 */ /* 0x000fe4000f8e60ff */
[----:B------:R-:W-:Y:S02]  /*6f60*/  UIADD3 UR9, UPT, UPT, UR49, 0x20, URZ ;  /* 0x0000002031097890 */ /* 0x000fe4000fffe0ff */
[----:B------:R-:W-:Y:S01]  /*6f70*/  UIADD3 UR8, UPT, UPT, UR5, 0x200, URZ ;  /* 0x0000020005087890 */ /* 0x000fe2000fffe0ff */
[----:B------:R-:W-:Y:S01]  /*6f80*/  UMOV UR10, UR50 ;  /* 0x00000032000a7c82 */ /* 0x000fe20008000000 */
[----:B------:R-:W-:Y:S01]  /*6f90*/  UMOV UR11, UR36 ;  /* 0x00000024000b7c82 */ /* 0x000fe20008000000 */
[----:B--2---:R-:W-:Y:S04]  /*6fa0*/  UIADD3 UR4, UP0, UPT, UR6, 0x680, URZ ;  /* 0x0000068006047890 */ /* 0x004fe8000ff1e0ff */
[----:B------:R-:W-:Y:S09]  /*6fb0*/  UIADD3.X UR5, UPT, UPT, URZ, UR7, URZ, UP0, !UPT ;  /* 0x00000007ff057290 */ /* 0x000ff200087fe4ff */
[----:B------:R2:W-:Y:S02]  /*6fc0*/  UTMASTG.3D [UR8], [UR4] ;  /* 0x00000008040073b5 */ /* 0x0005e40008010000 */
[----:B--2---:R0:W-:Y:S02]  /*6fd0*/  UTMACMDFLUSH ;  /* 0x00000000000079b7 */ /* 0x0041e40000000000 */
.L_x_112:
[----:B------:R-:W-:Y:S05]  /*6fe0*/  BSYNC.RECONVERGENT B0 ;  /* 0x0000000000007941 */ /* 0x000fea0003800200 */
.L_x_111:
[----:B------:R-:W-:Y:S01]  /*6ff0*/  UIADD3 UR4, UPT, UPT, UR45, 0x1, URZ ;  /* 0x000000012d047890 */ /* 0x000fe2000fffe0ff */
[----:B------:R-:W-:Y:S03]  /*7000*/  BSSY.RECONVERGENT B0, `(.L_x_113) ;  /* 0x0000008000007945 */ /* 0x000fe60003800200 */
[----:B------:R-:W-:Y:S04]  /*7010*/  UISETP.NE.AND UP0, UPT, UR4, 0x3, UPT ;  /* 0x000000030400788c */ /* 0x000fe8000bf05270 */
[----:B------:R-:W-:Y:S02]  /*7020*/  UISETP.EQ.XOR UP1, UPT, UR47, 0x3, !UP0 ;  /* 0x000000032f00788c */ /* 0x000fe4000c722a70 */
[----:B------:R-:W-:Y:S02]  /*7030*/  USEL UR46, UR4, URZ, UP0 ;  /* 0x000000ff042e7287 */ /* 0x000fe40008000000 */
[----:B------:R-:W-:Y:S04]  /*7040*/  USEL UR5, URZ, 0x1, !UP1 ;  /* 0x00000001ff057887 */ /* 0x000fe8000c800000 */
[----:B------:R-:W-:Y:S01]  /*7050*/  ULOP3.LUT UR55, UR55, UR5, URZ, 0x3c, !UPT ;  /* 0x0000000537377292 */ /* 0x000fe2000f8e3cff */
[----:B------:R-:W-:Y:S11]  /*7060*/  @P0 BRA `(.L_x_114) ;  /* 0x0000000000040947 */ /* 0x000ff60003800000 */
[----:B------:R-:W-:Y:S04]  /*7070*/  DEPBAR.LE SB0, 0x1 ;  /* 0x000080400000791a */ /* 0x000fe80000000000 */
.L_x_114:
[----:B------:R-:W-:Y:S05]  /*7080*/  BSYNC.RECONVERGENT B0 ;  /* 0x0000000000007941 */ /* 0x000fea0003800200 */
.L_x_113:
[----:B------:R-:W-:Y:S01]  /*7090*/  BAR.SYNC.DEFER_BLOCKING 0x1, 0x80 ;  /* 0x0042000000007b1d */ /* 0x000fe20000010000 */
[----:B------:R-:W-:Y:S01]  /*70a0*/  UISETP.NE.AND UP0, UPT, UR53, -0x2, UPT ;  /* 0xfffffffe3500788c */ /* 0x000fe2000bf05270 */
[----:B------:R-:W-:Y:S08]  /*70b0*/  IADD3 R22, PT, PT, R22, 0x1, RZ ;  /* 0x0000000116167810 */ /* 0x000ff00007ffe0ff */
[----:B------:R-:W-:Y:S05]  /*70c0*/  BRA.U !UP0, `(.L_x_115) ;  /* 0x0000000108287547 */ /* 0x000fea000b800000 */
[----:B------:R-:W-:Y:S01]  /*70d0*/  ISETP.NE.AND P0, PT, R61, RZ, PT ;  /* 0x000000ff3d00720c */ /* 0x000fe20003f05270 */
[----:B------:R-:W-:Y:S01]  /*70e0*/  IMAD.U32 R2, RZ, RZ, UR52 ;  /* 0x00000034ff027e24 */ /* 0x000fe2000f8e00ff */
[----:B------:R-:W-:Y:S01]  /*70f0*/  UIADD3 UR4, UPT, UPT, UR52, 0x1, URZ ;  /* 0x0000000134047890 */ /* 0x000fe2000fffe0ff */
[----:B------:R-:W-:Y:S03]  /*7100*/  IMAD.U32 R0, RZ, RZ, UR54 ;  /* 0x00000036ff007e24 */ /* 0x000fe6000f8e00ff */
[----:B------:R-:W-:Y:S04]  /*7110*/  UISETP.NE.AND UP0, UPT, UR4, 0x3, UPT ;  /* 0x000000030400788c */ /* 0x000fe8000bf05270 */
[----:B------:R-:W-:Y:S03]  /*7120*/  USEL UR52, UR4, URZ, UP0 ;  /* 0x000000ff04347287 */ /* 0x000fe60008000000 */
[----:B------:R-:W-:Y:S05]  /*7130*/  @P0 LEA R2, R2, UR44, 0x3 ;  /* 0x0000002c02020c11 */ /* 0x000fea000f8e18ff */
[----:B------:R-:W-:Y:S05]  /*7140*/  @P0 VIADD R2, R2, 0x48 ;  /* 0x0000004802020836 */ /* 0x000fea0000000000 */
[----:B------:R-:W-:Y:S04]  /*7150*/  @P0 PRMT R0, R0, 0x654, R2 ;  /* 0x0000065400000816 */ /* 0x000fe80000000002 */
[----:B------:R2:W-:Y:S03]  /*7160*/  @P0 SYNCS.ARRIVE.TRANS64.RED.A1T0 RZ, [R0+URZ], RZ ;  /* 0x000000ff00ff09a7 */ /* 0x0005e600081004ff */
.L_x_115:
[----:B------:R-:W-:Y:S01]  /*7170*/  R2UR UR6, R60 ;  /* 0x000000003c0672ca */ /* 0x000fe200000e0000 */
[----:B------:R-:W-:Y:S01]  /*7180*/  UIADD3 UR53, UPT, UPT, UR53, 0x2, URZ ;  /* 0x0000000235357890 */ /* 0x000fe2000fffe0ff */
[----:B------:R-:W-:Y:S02]  /*7190*/  R2UR UR5, R47 ;  /* 0x000000002f0572ca */ /* 0x000fe400000e0000 */
[----:B------:R-:W-:Y:S02]  /*71a0*/  R2UR UR4, R48 ;  /* 0x00000000300472ca */ /* 0x000fe400000e0000 */
[----:B------:R-:W-:Y:S02]  /*71b0*/  R2UR UR36, R58 ;  /* 0x000000003a2472ca */ /* 0x000fe400000e0000 */
[----:B------:R-:W-:Y:S02]  /*71c0*/  ISETP.NE.AND P0, PT, R51, 0x2, PT ;  /* 0x000000023300780c */ /* 0x000fe40003f05270 */
[----:B------:R-:W-:Y:S02]  /*71d0*/  ISETP.NE.AND P1, PT, R22, 0x4, PT ;  /* 0x000000041600780c */ /* 0x000fe40003f25270 */
[----:B------:R-:W-:Y:S01]  /*71e0*/  SEL R2, RZ, 0x1, P0 ;  /* 0x00000001ff027807 */ /* 0x000fe20000000000 */
[----:B------:R-:W-:Y:S01]  /*71f0*/  UISETP.NE.AND UP0, UPT, UR6, URZ, UPT ;  /* 0x000000ff0600728c */ /* 0x000fe2000bf05270 */
[----:B--2---:R-:W-:Y:S01]  /*7200*/  SEL R0, RZ, 0x1, P1 ;  /* 0x00000001ff007807 */ /* 0x004fe20000800000 */
[----:B------:R-:W-:Y:S01]  /*7210*/  UIADD3 UR30, UPT, UPT, UR37, UR5, URZ ;  /* 0x00000005251e7290 */ /* 0x000fe2000fffe0ff */
[----:B------:R-:W-:Y:S01]  /*7220*/  LOP3.LUT R52, R52, R2, RZ, 0x3c, !PT ;  /* 0x0000000234347212 */ /* 0x000fe200078e3cff */
[----:B------:R-:W-:Y:S01]  /*7230*/  UIADD3 UR26, UPT, UPT, UR38, UR4, URZ ;  /* 0x00000004261a7290 */ /* 0x000fe2000fffe0ff */
[----:B------:R-:W-:Y:S02]  /*7240*/  LOP3.LUT R53, R53, R0, RZ, 0x3c, !PT ;  /* 0x0000000035357212 */ /* 0x000fe400078e3cff */
[----:B------:R-:W-:Y:S02]  /*7250*/  SEL R51, R51, RZ, P0 ;  /* 0x000000ff33337207 */ /* 0x000fe40000000000 */
[----:B------:R-:W-:Y:S01]  /*7260*/  SEL R22, R22, RZ, P1 ;  /* 0x000000ff16167207 */ /* 0x000fe20000800000 */
[----:B------:R-:W-:Y:S06]  /*7270*/  BRA.U UP0, `(.L_x_116) ;  /* 0xffffffdd005c7547 */ /* 0x000fec000b83ffff */
[----:B------:R-:W-:-:S13]  /*7280*/  R2UR UR4, R49 ;  /* 0x00000000310472ca */ /* 0x000fda00000e0000 */
[----:B------:R-:W-:-:S09]  /*7290*/  UISETP.NE.AND UP0, UPT, UR4, URZ, UPT ;  /* 0x000000ff0400728c */ /* 0x000fd2000bf05270 */
[----:B------:R-:W-:Y:S05]  /*72a0*/  BRA.U !UP0, `(.L_x_117) ;  /* 0x0000000108487547 */ /* 0x000fea000b800000 */
[----:B------:R-:W2:Y:S02]  /*72b0*/  LDCU.64 UR4, c[0x0][0x890] ;  /* 0x00011200ff0477ac */ /* 0x000ea40008000a00 */
[----:B--2---:R-:W-:-:S04]  /*72c0*/  UISETP.NE.U32.AND UP0, UPT, UR4, URZ, UPT ;  /* 0x000000ff0400728c */ /* 0x004fc8000bf05070 */
[----:B------:R-:W-:-:S09]  /*72d0*/  UISETP.NE.AND.EX UP0, UPT, UR5, URZ, UPT, UP0 ;  /* 0x000000ff0500728c */ /* 0x000fd2000bf05300 */
[----:B------:R-:W-:Y:S05]  /*72e0*/  BRA.U UP0, `(.L_x_118) ;  /* 0x00000001000c7547 */ /* 0x000fea000b800000 */
[----:B------:R-:W-:-:S13]  /*72f0*/  FSETP.NEU.AND P0, PT, R26, RZ, PT ;  /* 0x000000ff1a00720b */ /* 0x000fda0003f0d000 */
[----:B------:R-:W-:Y:S05]  /*7300*/  @!P0 EXIT ;  /* 0x000000000000894d */ /* 0x000fea0003800000 */
[----:B------:R-:W-:Y:S05]  /*7310*/  BRA `(.L_x_117) ;  /* 0x00000000002c7947 */ /* 0x000fea0003800000 */
.L_x_118:
[----:B------:R-:W-:Y:S01]  /*7320*/  ISETP.NE.AND P0, PT, R50, RZ, PT ;  /* 0x000000ff3200720c */ /* 0x000fe20003f05270 */
[----:B------:R-:W-:-:S12]  /*7330*/  BSSY.RECONVERGENT B0, `(.L_x_117) ;  /* 0x0000009000007945 */ /* 0x000fd80003800200 */
[----:B------:R-:W-:Y:S05]  /*7340*/  @P0 BRA `(.L_x_119) ;  /* 0x0000000000140947 */ /* 0x000fea0003800000 */
[----:B------:R-:W2:Y:S02]  /*7350*/  LDCU.64 UR4, c[0x0][0x888] ;  /* 0x00011100ff0477ac */ /* 0x000ea40008000a00 */
[----:B--2---:R-:W-:-:S04]  /*7360*/  ISETP.NE.U32.AND P0, PT, RZ, UR4, PT ;  /* 0x00000004ff007c0c */ /* 0x004fc8000bf05070 */
[----:B------:R-:W-:-:S13]  /*7370*/  ISETP.NE.AND.EX P0, PT, RZ, UR5, PT, P0 ;  /* 0x00000005ff007c0c */ /* 0x000fda000bf05300 */
[----:B------:R-:W-:Y:S05]  /*7380*/  @!P0 EXIT ;  /* 0x000000000000894d */ /* 0x000fea0003800000 */
[----:B------:R-:W-:Y:S05]  /*7390*/  BRA `(.L_x_120) ;  /* 0x0000000000087947 */ /* 0x000fea0003800000 */
.L_x_119:
[----:B------:R-:W-:-:S13]  /*73a0*/  FSETP.NEU.AND P0, PT, R26, RZ, PT ;  /* 0x000000ff1a00720b */ /* 0x000fda0003f0d000 */
[----:B------:R-:W-:Y:S05]  /*73b0*/  @!P0 EXIT ;  /* 0x000000000000894d */ /* 0x000fea0003800000 */
.L_x_120:
[----:B------:R-:W-:Y:S05]  /*73c0*/  BSYNC.RECONVERGENT B0 ;  /* 0x0000000000007941 */ /* 0x000fea0003800200 */
.L_x_117:
[----:B------:R-:W-:Y:S01]  /*73d0*/  ULEA UR4, UR52, UR44, 0x3 ;  /* 0x0000002c34047291 */ /* 0x000fe2000f8e18ff */
[----:B------:R-:W-:-:S04]  /*73e0*/  DEPBAR.LE SB0, 0x0 ;  /* 0x000080000000791a */ /* 0x000fc80000000000 */
[----:B------:R-:W-:-:S04]  /*73f0*/  UIADD3 UR4, UPT, UPT, UR4, 0x48, URZ ;  /* 0x0000004804047890 */ /* 0x000fc8000fffe0ff */
[----:B------:R-:W-:-:S09]  /*7400*/  UPRMT UR4, UR54, 0x654, UR4 ;  /* 0x0000065436047896 */ /* 0x000fd20008000004 */
[----:B------:R-:W-:Y:S01]  /*7410*/  SYNCS.ARRIVE.TRANS64.RED.A1T0 RZ, [UR4], RZ ;  /* 0x000000ffffff79a7 */ /* 0x000fe20008100404 */
[----:B------:R-:W-:Y:S05]  /*7420*/  EXIT ;  /* 0x000000000000794d */ /* 0x000fea0003800000 */
.L_x_24:
[----:B---3--:R3:W4:Y:S02]  /*7430*/  SYNCS.PHASECHK.TRANS64.TRYWAIT P0, [R0+URZ+0xe0], R2 ;  /* 0x0000e002000075a7 */ /* 0x00872400080011ff */
[----:B----4-:R-:W-:Y:S05]  /*7440*/  @!P0 NANOSLEEP.SYNCS 0x989680 ;  /* 0x009896800000895d */ /* 0x010fea0003900000 */
[----:B------:R-:W4:Y:S02]  /*7450*/  @!P0 SYNCS.PHASECHK.TRANS64 P0, [R0+URZ+0xe0], R2 ;  /* 0x0000e002000085a7 */ /* 0x000f2400080010ff */
[----:B----4-:R-:W-:Y:S05]  /*7460*/  @!P0 BRA `(.L_x_24) ;  /* 0xfffffffc00f08947 */ /* 0x010fea000383ffff */
[----:B------:R-:W-:Y:S05]  /*7470*/  BRA `(.L_x_121) ;  /* 0xffffffa000f47947 */ /* 0x000fea000383ffff */
.L_x_27:
[----:B--2---:R-:W-:-:S07]  /*7480*/  MOV R0, UR33 ;  /* 0x0000002100007c02 */ /* 0x004fce0008000f00 */
.L_x_122:
[----:B--2---:R2:W3:Y:S02]  /*7490*/  SYNCS.PHASECHK.TRANS64.TRYWAIT P0, [R0+URZ+0x18], R3 ;  /* 0x00001803000075a7 */ /* 0x0044e400080011ff */
[----:B---3--:R-:W-:Y:S05]  /*74a0*/  @!P0 NANOSLEEP.SYNCS 0x989680 ;  /* 0x009896800000895d */ /* 0x008fea0003900000 */
[----:B------:R-:W3:Y:S02]  /*74b0*/  @!P0 SYNCS.PHASECHK.TRANS64 P0, [R0+URZ+0x18], R3 ;  /* 0x00001803000085a7 */ /* 0x000ee400080010ff */
[----:B---3--:R-:W-:Y:S05]  /*74c0*/  @!P0 BRA `(.L_x_122) ;  /* 0xfffffffc00f08947 */ /* 0x008fea000383ffff */
[----:B------:R-:W-:Y:S05]  /*74d0*/  BRA `(.L_x_26) ;  /* 0xffffffa4003c7947 */ /* 0x000fea000383ffff */
.L_x_34:
[----:B-1----:R-:W-:-:S07]  /*74e0*/  MOV R0, UR17 ;  /* 0x0000001100007c02 */ /* 0x002fce0008000f00 */
.L_x_123:
[----:B-1----:R1:W2:Y:S02]  /*74f0*/  SYNCS.PHASECHK.TRANS64.TRYWAIT P0, [R0+URZ+0x18], R3 ;  /* 0x00001803000075a7 */ /* 0x0022a400080011ff */
[----:B--2---:R-:W-:Y:S05]  /*7500*/  @!P0 NANOSLEEP.SYNCS 0x989680 ;  /* 0x009896800000895d */ /* 0x004fea0003900000 */
[----:B------:R-:W2:Y:S02]  /*7510*/  @!P0 SYNCS.PHASECHK.TRANS64 P0, [R0+URZ+0x18], R3 ;  /* 0x00001803000085a7 */ /* 0x000ea400080010ff */
[----:B--2---:R-:W-:Y:S05]  /*7520*/  @!P0 BRA `(.L_x_123) ;  /* 0xfffffffc00f08947 */ /* 0x004fea000383ffff */
[----:B------:R-:W-:Y:S05]  /*7530*/  BRA `(.L_x_33) ;  /* 0xffffffa400fc7947 */ /* 0x000fea000383ffff */
.L_x_39:
[----:B-1----:R1:W2:Y:S02]  /*7540*/  SYNCS.PHASECHK.TRANS64.TRYWAIT P0, [R3+URZ+0x70], R0 ;  /* 0x00007000030075a7 */ /* 0x0022a400080011ff */
[----:B--2---:R-:W-:Y:S05]  /*7550*/  @!P0 NANOSLEEP.SYNCS 0x989680 ;  /* 0x009896800000895d */ /* 0x004fea0003900000 */
[----:B------:R-:W2:Y:S02]  /*7560*/  @!P0 SYNCS.PHASECHK.TRANS64 P0, [R3+URZ+0x70], R0 ;  /* 0x00007000030085a7 */ /* 0x000ea400080010ff */
[----:B--2---:R-:W-:Y:S05]  /*7570*/  @!P0 BRA `(.L_x_39) ;  /* 0xfffffffc00f08947 */ /* 0x004fea000383ffff */
[----:B------:R-:W-:Y:S05]  /*7580*/  BRA `(.L_x_124) ;  /* 0xffffffa800a47947 */ /* 0x000fea000383ffff */
.L_x_43:
[----:B------:R-:W-:-:S07]  /*7590*/  MOV R0, UR4 ;  /* 0x0000000400007c02 */ /* 0x000fce0008000f00 */
.L_x_125:
[----:B-1----:R1:W2:Y:S02]  /*75a0*/  SYNCS.PHASECHK.TRANS64.TRYWAIT P0, [R0+URZ], R2 ;  /* 0x00000002000075a7 */ /* 0x0022a400080011ff */
[----:B--2---:R-:W-:Y:S05]  /*75b0*/  @!P0 NANOSLEEP.SYNCS 0x989680 ;  /* 0x009896800000895d */ /* 0x004fea0003900000 */
[----:B------:R-:W2:Y:S02]  /*75c0*/  @!P0 SYNCS.PHASECHK.TRANS64 P0, [R0+URZ], R2 ;  /* 0x00000002000085a7 */ /* 0x000ea400080010ff */
[----:B--2---:R-:W-:Y:S05]  /*75d0*/  @!P0 BRA `(.L_x_125) ;  /* 0xfffffffc00f08947 */ /* 0x004fea000383ffff */
[----:B------:R-:W-:Y:S05]  /*75e0*/  BRA `(.L_x_126) ;  /* 0xffffffb000507947 */ /* 0x000fea000383ffff */
.L_x_44:
[----:B------:R-:W-:-:S07]  /*75f0*/  MOV R0, UR5 ;  /* 0x0000000500007c02 */ /* 0x000fce0008000f00 */
.L_x_127:
[----:B-1----:R1:W2:Y:S02]  /*7600*/  SYNCS.PHASECHK.TRANS64.TRYWAIT P0, [R0+URZ], R2 ;  /* 0x00000002000075a7 */ /* 0x0022a400080011ff */
[----:B--2---:R-:W-:Y:S05]  /*7610*/  @!P0 NANOSLEEP.SYNCS 0x989680 ;  /* 0x009896800000895d */ /* 0x004fea0003900000 */
[----:B------:R-:W2:Y:S02]  /*7620*/  @!P0 SYNCS.PHASECHK.TRANS64 P0, [R0+URZ], R2 ;  /* 0x00000002000085a7 */ /* 0x000ea400080010ff */
[----:B--2---:R-:W-:Y:S05]  /*7630*/  @!P0 BRA `(.L_x_127) ;  /* 0xfffffffc00f08947 */ /* 0x004fea000383ffff */
[----:B------:R-:W-:Y:S05]  /*7640*/  BRA `(.L_x_128) ;  /* 0xffffffb0005c7947 */ /* 0x000fea000383ffff */
.L_x_47:
[----:B--2---:R2:W3:Y:S02]  /*7650*/  SYNCS.PHASECHK.TRANS64.TRYWAIT P0, [R2+URZ+0xd0], R4 ;  /* 0x0000d004020075a7 */ /* 0x0044e400080011ff */
[----:B---3--:R-:W-:Y:S05]  /*7660*/  @!P0 NANOSLEEP.SYNCS 0x989680 ;  /* 0x009896800000895d */ /* 0x008fea0003900000 */
[----:B------:R-:W3:Y:S02]  /*7670*/  @!P0 SYNCS.PHASECHK.TRANS64 P0, [R2+URZ+0xd0], R4 ;  /* 0x0000d004020085a7 */ /* 0x000ee400080010ff */
[----:B---3--:R-:W-:Y:S05]  /*7680*/  @!P0 BRA `(.L_x_47) ;  /* 0xfffffffc00f08947 */ /* 0x008fea000383ffff */
[----:B------:R-:W-:Y:S05]  /*7690*/  BRA `(.L_x_129) ;  /* 0xffffffb000b87947 */ /* 0x000fea000383ffff */
.L_x_48:
[----:B------:R-:W-:-:S07]  /*76a0*/  MOV R2, UR4 ;  /* 0x0000000400027c02 */ /* 0x000fce0008000f00 */
.L_x_130:
[----:B--2---:R2:W3:Y:S02]  /*76b0*/  SYNCS.PHASECHK.TRANS64.TRYWAIT P0, [R2+URZ+0x80], R5 ;  /* 0x00008005020075a7 */ /* 0x0044e400080011ff */
[----:B---3--:R-:W-:Y:S05]  /*76c0*/  @!P0 NANOSLEEP.SYNCS 0x989680 ;  /* 0x009896800000895d */ /* 0x008fea0003900000 */
[----:B------:R-:W3:Y:S02]  /*76d0*/  @!P0 SYNCS.PHASECHK.TRANS64 P0, [R2+URZ+0x80], R5 ;  /* 0x00008005020085a7 */ /* 0x000ee400080010ff */
[----:B---3--:R-:W-:Y:S05]  /*76e0*/  @!P0 BRA `(.L_x_130) ;  /* 0xfffffffc00f08947 */ /* 0x008fea000383ffff */
[----:B------:R-:W-:Y:S05]  /*76f0*/  BRA `(.L_x_131) ;  /* 0xffffffb000c87947 */ /* 0x000fea000383ffff */
.L_x_49:
[----:B--2---:R2:W3:Y:S02]  /*7700*/  SYNCS.PHASECHK.TRANS64.TRYWAIT P1, [R2+URZ+0x70], R4 ;  /* 0x00007004020075a7 */ /* 0x0044e400080211ff */
[----:B---3--:R-:W-:Y:S05]  /*7710*/  @!P1 NANOSLEEP.SYNCS 0x989680 ;  /* 0x009896800000995d */ /* 0x008fea0003900000 */
[----:B------:R-:W3:Y:S02]  /*7720*/  @!P1 SYNCS.PHASECHK.TRANS64 P1, [R2+URZ+0x70], R4 ;  /* 0x00007004020095a7 */ /* 0x000ee400080210ff */
[----:B---3--:R-:W-:Y:S05]  /*7730*/  @!P1 BRA `(.L_x_49) ;  /* 0xfffffffc00f09947 */ /* 0x008fea000383ffff */
[----:B------:R-:W-:Y:S05]  /*7740*/  BRA `(.L_x_132) ;  /* 0xffffffb000f87947 */ /* 0x000fea000383ffff */
.L_x_52:
[----:B------:R-:W-:-:S07]  /*7750*/  MOV R0, UR4 ;  /* 0x0000000400007c02 */ /* 0x000fce0008000f00 */
.L_x_133:
[----:B--2---:R2:W3:Y:S02]  /*7760*/  SYNCS.PHASECHK.TRANS64.TRYWAIT P0, [R0+URZ+0x80], R2 ;  /* 0x00008002000075a7 */ /* 0x0044e400080011ff */
[----:B---3--:R-:W-:Y:S05]  /*7770*/  @!P0 NANOSLEEP.SYNCS 0x989680 ;  /* 0x009896800000895d */ /* 0x008fea0003900000 */
[----:B------:R-:W3:Y:S02]  /*7780*/  @!P0 SYNCS.PHASECHK.TRANS64 P0, [R0+URZ+0x80], R2 ;  /* 0x00008002000085a7 */ /* 0x000ee400080010ff */
[----:B---3--:R-:W-:Y:S05]  /*7790*/  @!P0 BRA `(.L_x_133) ;  /* 0xfffffffc00f08947 */ /* 0x008fea000383ffff */
[----:B------:R-:W-:Y:S05]  /*77a0*/  BRA `(.L_x_51) ;  /* 0xffffffb4004c7947 */ /* 0x000fea000383ffff */
.L_x_59:
[----:B-1----:R1:W2:Y:S02]  /*77b0*/  SYNCS.PHASECHK.TRANS64.TRYWAIT P1, [R0+URZ+0x70], R2 ;  /* 0x00007002000075a7 */ /* 0x0022a400080211ff */
[----:B--2---:R-:W-:Y:S05]  /*77c0*/  @!P1 NANOSLEEP.SYNCS 0x989680 ;  /* 0x009896800000995d */ /* 0x004fea0003900000 */
[----:B------:R-:W2:Y:S02]  /*77d0*/  @!P1 SYNCS.PHASECHK.TRANS64 P1, [R0+URZ+0x70], R2 ;  /* 0x00007002000095a7 */ /* 0x000ea400080210ff */
[----:B--2---:R-:W-:Y:S05]  /*77e0*/  @!P1 BRA `(.L_x_59) ;  /* 0xfffffffc00f09947 */ /* 0x004fea000383ffff */
[----:B------:R-:W-:Y:S05]  /*77f0*/  BRA `(.L_x_134) ;  /* 0xffffffb800b07947 */ /* 0x000fea000383ffff */
.L_x_60:
[----:B------:R-:W-:-:S07]  /*7800*/  MOV R2, UR23 ;  /* 0x0000001700027c02 */ /* 0x000fce0008000f00 */
.L_x_135:
[----:B-1----:R1:W2:Y:S02]  /*7810*/  SYNCS.PHASECHK.TRANS64.TRYWAIT P0, [R2+URZ+0xb0], R0 ;  /* 0x0000b000020075a7 */ /* 0x0022a400080011ff */
[----:B--2---:R-:W-:Y:S05]  /*7820*/  @!P0 NANOSLEEP.SYNCS 0x989680 ;  /* 0x009896800000895d */ /* 0x004fea0003900000 */
[----:B------:R-:W2:Y:S02]  /*7830*/  @!P0 SYNCS.PHASECHK.TRANS64 P0, [R2+URZ+0xb0], R0 ;  /* 0x0000b000020085a7 */ /* 0x000ea400080010ff */
[----:B--2---:R-:W-:Y:S05]  /*7840*/  @!P0 BRA `(.L_x_135) ;  /* 0xfffffffc00f08947 */ /* 0x004fea000383ffff */
[----:B------:R-:W-:Y:S05]  /*7850*/  BRA `(.L_x_136) ;  /* 0xffffffbc00007947 */ /* 0x000fea000383ffff */
.L_x_63:
[----:B------:R-:W-:Y:S07]  /*7860*/  MOV R0, UR5 ;  /* 0x0000000500007c02 */ /* 0x000fee0008000f00 */
.L_x_137:
[----:B-1----:R1:W2:Y:S02]  /*7870*/  SYNCS.PHASECHK.TRANS64.TRYWAIT P0, [R0+URZ], R2 ;  /* 0x00000002000075a7 */ /* 0x0022a400080011ff */
[----:B--2---:R-:W-:Y:S05]  /*7880*/  @!P0 NANOSLEEP.SYNCS 0x989680 ;  /* 0x009896800000895d */ /* 0x004fea0003900000 */
[----:B------:R-:W2:Y:S02]  /*7890*/  @!P0 SYNCS.PHASECHK.TRANS64 P0, [R0+URZ], R2 ;  /* 0x00000002000085a7 */ /* 0x000ea400080010ff */
[----:B--2---:R-:W-:Y:S05]  /*78a0*/  @!P0 BRA `(.L_x_137) ;  /* 0xfffffffc00f08947 */ /* 0x004fea000383ffff */
[----:B------:R-:W-:Y:S05]  /*78b0*/  BRA `(.L_x_62) ;  /* 0xffffffbc001c7947 */ /* 0x000fea000383ffff */
.L_x_66:
[----:B------:R-:W-:-:S07]  /*78c0*/  MOV R0, UR4 ;  /* 0x0000000400007c02 */ /* 0x000fce0008000f00 */
.L_x_138:
[----:B--2---:R2:W4:Y:S02]  /*78d0*/  SYNCS.PHASECHK.TRANS64.TRYWAIT P0, [R0+URZ], R2 ;  /* 0x00000002000075a7 */ /* 0x00452400080011ff */
[----:B----4-:R-:W-:Y:S05]  /*78e0*/  @!P0 NANOSLEEP.SYNCS 0x989680 ;  /* 0x009896800000895d */ /* 0x010fea0003900000 */
[----:B------:R-:W4:Y:S02]  /*78f0*/  @!P0 SYNCS.PHASECHK.TRANS64 P0, [R0+URZ], R2 ;  /* 0x00000002000085a7 */ /* 0x000f2400080010ff */
[----:B----4-:R-:W-:Y:S05]  /*7900*/  @!P0 BRA `(.L_x_138) ;  /* 0xfffffffc00f08947 */ /* 0x010fea000383ffff */
[----:B------:R-:W-:Y:S05]  /*7910*/  BRA `(.L_x_139) ;  /* 0xffffffbc00d07947 */ /* 0x000fea000383ffff */
.L_x_67:
[----:B------:R-:W-:-:S07]  /*7920*/  MOV R0, UR5 ;  /* 0x0000000500007c02 */ /* 0x000fce0008000f00 */
.L_x_140:
[----:B-1----:R1:W2:Y:S02]  /*7930*/  SYNCS.PHASECHK.TRANS64.TRYWAIT P0, [R0+URZ], R3 ;  /* 0x00000003000075a7 */ /* 0x0022a400080011ff */
[----:B--2---:R-:W-:Y:S05]  /*7940*/  @!P0 NANOSLEEP.SYNCS 0x989680 ;  /* 0x009896800000895d */ /* 0x004fea0003900000 */
[----:B------:R-:W2:Y:S02]  /*7950*/  @!P0 SYNCS.PHASECHK.TRANS64 P0, [R0+URZ], R3 ;  /* 0x00000003000085a7 */ /* 0x000ea400080010ff */
[----:B--2---:R-:W-:Y:S05]  /*7960*/  @!P0 BRA `(.L_x_140) ;  /* 0xfffffffc00f08947 */ /* 0x004fea000383ffff */
[----:B------:R-:W-:Y:S05]  /*7970*/  BRA `(.L_x_141) ;  /* 0xffffffbc00dc7947 */ /* 0x000fea000383ffff */
.L_x_68:
[----:B------:R-:W-:-:S07]  /*7980*/  MOV R0, UR5 ;  /* 0x0000000500007c02 */ /* 0x000fce0008000f00 */
.L_x_142:
[----:B-1----:R1:W2:Y:S02]  /*7990*/  SYNCS.PHASECHK.TRANS64.TRYWAIT P0, [R0+URZ], R3 ;  /* 0x00000003000075a7 */ /* 0x0022a400080011ff */
[----:B--2---:R-:W-:Y:S05]  /*79a0*/  @!P0 NANOSLEEP.SYNCS 0x989680 ;  /* 0x009896800000895d */ /* 0x004fea0003900000 */
[----:B------:R-:W2:Y:S02]  /*79b0*/  @!P0 SYNCS.PHASECHK.TRANS64 P0, [R0+URZ], R3 ;  /* 0x00000003000085a7 */ /* 0x000ea400080010ff */
[----:B--2---:R-:W-:Y:S05]  /*79c0*/  @!P0 BRA `(.L_x_142) ;  /* 0xfffffffc00f08947 */ /* 0x004fea000383ffff */
[----:B------:R-:W-:Y:S05]  /*79d0*/  BRA `(.L_x_143) ;  /* 0xffffffbc00e87947 */ /* 0x000fea000383ffff */
.L_x_69:
[----:B-1----:R-:W-:-:S07]  /*79e0*/  MOV R0, UR4 ;  /* 0x0000000400007c02 */ /* 0x002fce0008000f00 */
.L_x_144:
[----:B-1----:R1:W2:Y:S02]  /*79f0*/  SYNCS.PHASECHK.TRANS64.TRYWAIT P0, [R0+URZ], R2 ;  /* 0x00000002000075a7 */ /* 0x0022a400080011ff */
[----:B--2---:R-:W-:Y:S05]  /*7a00*/  @!P0 NANOSLEEP.SYNCS 0x989680 ;  /* 0x009896800000895d */ /* 0x004fea0003900000 */
[----:B------:R-:W2:Y:S02]  /*7a10*/  @!P0 SYNCS.PHASECHK.TRANS64 P0, [R0+URZ], R2 ;  /* 0x00000002000085a7 */ /* 0x000ea400080010ff */
[----:B--2---:R-:W-:Y:S05]  /*7a20*/  @!P0 BRA `(.L_x_144) ;  /* 0xfffffffc00f08947 */ /* 0x004fea000383ffff */
[----:B------:R-:W-:Y:S05]  /*7a30*/  BRA `(.L_x_145) ;  /* 0xffffffbc00f47947 */ /* 0x000fea000383ffff */
.L_x_74:
[----:B--2---:R2:W3:Y:S02]  /*7a40*/  SYNCS.PHASECHK.TRANS64.TRYWAIT P0, [R8+URZ+0x70], R0 ;  /* 0x00007000080075a7 */ /* 0x0044e400080011ff */
[----:B---3--:R-:W-:Y:S05]  /*7a50*/  @!P0 NANOSLEEP.SYNCS 0x989680 ;  /* 0x009896800000895d */ /* 0x008fea0003900000 */
[----:B------:R-:W3:Y:S02]  /*7a60*/  @!P0 SYNCS.PHASECHK.TRANS64 P0, [R8+URZ+0x70], R0 ;  /* 0x00007000080085a7 */ /* 0x000ee400080010ff */
[----:B---3--:R-:W-:Y:S05]  /*7a70*/  @!P0 BRA `(.L_x_74) ;  /* 0xfffffffc00f08947 */ /* 0x008fea000383ffff */
[----:B------:R-:W-:Y:S05]  /*7a80*/  BRA `(.L_x_146) ;  /* 0xffffffc400187947 */ /* 0x000fea000383ffff */
.L_x_77:
[----:B--2---:R-:W-:Y:S07]  /*7a90*/  MOV R0, UR24 ;  /* 0x0000001800007c02 */ /* 0x004fee0008000f00 */
.L_x_147:
[----:B--2---:R2:W3:Y:S02]  /*7aa0*/  SYNCS.PHASECHK.TRANS64.TRYWAIT P1, [R0+URZ+0x68], R2 ;  /* 0x00006802000075a7 */ /* 0x0044e400080211ff */
[----:B---3--:R-:W-:Y:S05]  /*7ab0*/  @!P1 NANOSLEEP.SYNCS 0x989680 ;  /* 0x009896800000995d */ /* 0x008fea0003900000 */
[----:B------:R-:W3:Y:S02]  /*7ac0*/  @!P1 SYNCS.PHASECHK.TRANS64 P1, [R0+URZ+0x68], R2 ;  /* 0x00006802000095a7 */ /* 0x000ee400080210ff */
[----:B---3--:R-:W-:Y:S05]  /*7ad0*/  @!P1 BRA `(.L_x_147) ;  /* 0xfffffffc00f09947 */ /* 0x008fea000383ffff */
[----:B------:R-:W-:Y:S05]  /*7ae0*/  BRA `(.L_x_76) ;  /* 0xffffffc800907947 */ /* 0x000fea000383ffff */
.L_x_80:
[----:B------:R-:W-:Y:S07]  /*7af0*/  MOV R0, UR4 ;  /* 0x0000000400007c02 */ /* 0x000fee0008000f00 */
.L_x_148:
[----:B--2---:R2:W3:Y:S02]  /*7b00*/  SYNCS.PHASECHK.TRANS64.TRYWAIT P0, [R0+URZ+0x48], R2 ;  /* 0x00004802000075a7 */ /* 0x0044e400080011ff */
[----:B---3--:R-:W-:Y:S05]  /*7b10*/  @!P0 NANOSLEEP.SYNCS 0x989680 ;  /* 0x009896800000895d */ /* 0x008fea0003900000 */
[----:B------:R-:W3:Y:S02]  /*7b20*/  @!P0 SYNCS.PHASECHK.TRANS64 P0, [R0+URZ+0x48], R2 ;  /* 0x00004802000085a7 */ /* 0x000ee400080010ff */
[----:B---3--:R-:W-:Y:S05]  /*7b30*/  @!P0 BRA `(.L_x_148) ;  /* 0xfffffffc00f08947 */ /* 0x008fea000383ffff */
[----:B------:R-:W-:Y:S05]  /*7b40*/  BRA `(.L_x_149) ;  /* 0xffffffc800ec7947 */ /* 0x000fea000383ffff */
.L_x_81:
[----:B------:R-:W-:Y:S07]  /*7b50*/  MOV R2, UR5 ;  /* 0x0000000500027c02 */ /* 0x000fee0008000f00 */
.L_x_150:
[----:B--2---:R2:W3:Y:S02]  /*7b60*/  SYNCS.PHASECHK.TRANS64.TRYWAIT P0, [R2+URZ+0x48], R0 ;  /* 0x00004800020075a7 */ /* 0x0044e400080011ff */
[----:B---3--:R-:W-:Y:S05]  /*7b70*/  @!P0 NANOSLEEP.SYNCS 0x989680 ;  /* 0x009896800000895d */ /* 0x008fea0003900000 */
[----:B------:R-:W3:Y:S02]  /*7b80*/  @!P0 SYNCS.PHASECHK.TRANS64 P0, [R2+URZ+0x48], R0 ;  /* 0x00004800020085a7 */ /* 0x000ee400080010ff */
[----:B---3--:R-:W-:Y:S05]  /*7b90*/  @!P0 BRA `(.L_x_150) ;  /* 0xfffffffc00f08947 */ /* 0x008fea000383ffff */
[----:B------:R-:W-:Y:S05]  /*7ba0*/  BRA `(.L_x_151) ;  /* 0xffffffcc00547947 */ /* 0x000fea000383ffff */
.L_x_83:
[----:B------:R-:W-:-:S07]  /*7bb0*/  MOV R0, UR4 ;  /* 0x0000000400007c02 */ /* 0x000fce0008000f00 */
.L_x_152:
[----:B---3--:R3:W4:Y:S02]  /*7bc0*/  SYNCS.PHASECHK.TRANS64.TRYWAIT P0, [R0+URZ], R2 ;  /* 0x00000002000075a7 */ /* 0x00872400080011ff */
[----:B----4-:R-:W-:Y:S05]  /*7bd0*/  @!P0 NANOSLEEP.SYNCS 0x989680 ;  /* 0x009896800000895d */ /* 0x010fea0003900000 */
[----:B------:R-:W4:Y:S02]  /*7be0*/  @!P0 SYNCS.PHASECHK.TRANS64 P0, [R0+URZ], R2 ;  /* 0x00000002000085a7 */ /* 0x000f2400080010ff */
[----:B----4-:R-:W-:Y:S05]  /*7bf0*/  @!P0 BRA `(.L_x_152) ;  /* 0xfffffffc00f08947 */ /* 0x010fea000383ffff */
[----:B------:R-:W-:Y:S05]  /*7c00*/  BRA `(.L_x_153) ;  /* 0xffffffcc00e87947 */ /* 0x000fea000383ffff */
.L_x_84:
[----:B------:R-:W-:-:S07]  /*7c10*/  MOV R0, UR5 ;  /* 0x0000000500007c02 */ /* 0x000fce0008000f00 */
.L_x_154:
[----:B--2---:R2:W3:Y:S02]  /*7c20*/  SYNCS.PHASECHK.TRANS64.TRYWAIT P0, [R0+URZ], R2 ;  /* 0x00000002000075a7 */ /* 0x0044e400080011ff */
[----:B---3--:R-:W-:Y:S05]  /*7c30*/  @!P0 NANOSLEEP.SYNCS 0x989680 ;  /* 0x009896800000895d */ /* 0x008fea0003900000 */
[----:B------:R-:W3:Y:S02]  /*7c40*/  @!P0 SYNCS.PHASECHK.TRANS64 P0, [R0+URZ], R2 ;  /* 0x00000002000085a7 */ /* 0x000ee400080010ff */
[----:B---3--:R-:W-:Y:S05]  /*7c50*/  @!P0 BRA `(.L_x_154) ;  /* 0xfffffffc00f08947 */ /* 0x008fea000383ffff */
[----:B------:R-:W-:Y:S05]  /*7c60*/  BRA `(.L_x_155) ;  /* 0xffffffcc00f47947 */ /* 0x000fea000383ffff */
.L_x_86:
[----:B-1----:R1:W2:Y:S02]  /*7c70*/  SYNCS.PHASECHK.TRANS64.TRYWAIT P0, [R0+URZ+0x70], R2 ;  /* 0x00007002000075a7 */ /* 0x0022a400080011ff */
[----:B--2---:R-:W-:Y:S05]  /*7c80*/  @!P0 NANOSLEEP.SYNCS 0x989680 ;  /* 0x009896800000895d */ /* 0x004fea0003900000 */
[----:B------:R-:W2:Y:S02]  /*7c90*/  @!P0 SYNCS.PHASECHK.TRANS64 P0, [R0+URZ+0x70], R2 ;  /* 0x00007002000085a7 */ /* 0x000ea400080010ff */
[----:B--2---:R-:W-:Y:S05]  /*7ca0*/  @!P0 BRA `(.L_x_86) ;  /* 0xfffffffc00f08947 */ /* 0x004fea000383ffff */
[----:B------:R-:W-:Y:S05]  /*7cb0*/  BRA `(.L_x_156) ;  /* 0xffffffd000e07947 */ /* 0x000fea000383ffff */
.L_x_96:
[----:B-1----:R1:W3:Y:S02]  /*7cc0*/  SYNCS.PHASECHK.TRANS64.TRYWAIT P1, [R2+URZ+0x30], R4 ;  /* 0x00003004020075a7 */ /* 0x0022e400080211ff */
[----:B---3--:R-:W-:Y:S05]  /*7cd0*/  @!P1 NANOSLEEP.SYNCS 0x989680 ;  /* 0x009896800000995d */ /* 0x008fea0003900000 */
[----:B------:R-:W3:Y:S02]  /*7ce0*/  @!P1 SYNCS.PHASECHK.TRANS64 P1, [R2+URZ+0x30], R4 ;  /* 0x00003004020095a7 */ /* 0x000ee400080210ff */
[----:B---3--:R-:W-:Y:S05]  /*7cf0*/  @!P1 BRA `(.L_x_96) ;  /* 0xfffffffc00f09947 */ /* 0x008fea000383ffff */
[----:B------:R-:W-:Y:S05]  /*7d00*/  BRA `(.L_x_95) ;  /* 0xffffffe000507947 */ /* 0x000fea000383ffff */
.L_x_98:
[----:B-1----:R1:W2:Y:S02]  /*7d10*/  SYNCS.PHASECHK.TRANS64.TRYWAIT P0, [R27+URZ+0x90], R3 ;  /* 0x000090031b0075a7 */ /* 0x0022a400080011ff */
[----:B--2---:R-:W-:Y:S05]  /*7d20*/  @!P0 NANOSLEEP.SYNCS 0x989680 ;  /* 0x009896800000895d */ /* 0x004fea0003900000 */
[----:B------:R-:W2:Y:S02]  /*7d30*/  @!P0 SYNCS.PHASECHK.TRANS64 P0, [R27+URZ+0x90], R3 ;  /* 0x000090031b0085a7 */ /* 0x000ea400080010ff */
[----:B--2---:R-:W-:Y:S05]  /*7d40*/  @!P0 BRA `(.L_x_98) ;  /* 0xfffffffc00f08947 */ /* 0x004fea000383ffff */
[----:B------:R-:W-:Y:S05]  /*7d50*/  BRA `(.L_x_97) ;  /* 0xffffffe000a07947 */ /* 0x000fea000383ffff */
.L_x_109:
[----:B-1----:R1:W2:Y:S02]  /*7d60*/  SYNCS.PHASECHK.TRANS64.TRYWAIT P0, [R2+URZ+0x30], R63 ;  /* 0x0000303f020075a7 */ /* 0x0022a400080011ff */
[----:B--2---:R-:W-:Y:S05]  /*7d70*/  @!P0 NANOSLEEP.SYNCS 0x989680 ;  /* 0x009896800000895d */ /* 0x004fea0003900000 */
[----:B------:R-:W2:Y:S02]  /*7d80*/  @!P0 SYNCS.PHASECHK.TRANS64 P0, [R2+URZ+0x30], R63 ;  /* 0x0000303f020085a7 */ /* 0x000ea400080010ff */
[----:B--2---:R-:W-:Y:S05]  /*7d90*/  @!P0 BRA `(.L_x_109) ;  /* 0xfffffffc00f08947 */ /* 0x004fea000383ffff */
[----:B------:R-:W-:Y:S05]  /*7da0*/  BRA `(.L_x_108) ;  /* 0xffffffe800b47947 */ /* 0x000fea000383ffff */
        .weak           $__internal_0_$__cuda_sm10x_tcgen05_guardrail_trap_col_being_dealloced_not_returned_by_alloc
        .type           $__internal_0_$__cuda_sm10x_tcgen05_guardrail_trap_col_being_dealloced_not_returned_by_alloc,@function
        .size           $__internal_0_$__cuda_sm10x_tcgen05_guardrail_trap_col_being_dealloced_not_returned_by_alloc,($__internal_1_$__cuda_sm10x_tcgen05_guardrail_trap_phase_invalid_during_alloc - $__internal_0_$__cuda_sm10x_tcgen05_guardrail_trap_col_being_dealloced_not_returned_by_alloc)
$__internal_0_$__cuda_sm10x_tcgen05_guardrail_trap_col_being_dealloced_not_returned_by_alloc:
[----:B------:R-:W-:Y:S05]  /*7db0*/  BPT.TRAP 0x1 ;  /* 0x000000040000795c */ /* 0x000fea0000300000 */
[----:B------:R-:W-:-:S04]  /*7dc0*/  HFMA2 R3, -RZ, RZ, 0, 0 ;  /* 0x00000000ff037431 */ /* 0x000fc800000001ff */
[----:B------:R-:W-:Y:S05]  /*7dd0*/  RET.REL.NODEC R2 `(_ZN7cutlass13device_kernelINS_4gemm6kernel13GemmUniversalIN4cute5tupleIJiiiiEEENS1_10collective13CollectiveMmaINS1_35MainloopSm100TmaUmmaWarpSpecializedILi3ELi2ELi4ENS5_IJNS4_1CILi2EEENSA_ILi1EEESC_EEEEENS5_IJNSA_ILi64EEESF_NSA_ILi32EEEEEENS_10bfloat16_tENS5_IJlSC_lEEESI_SJ_NS4_8TiledMMAINS4_8MMA_AtomIJNS4_20SM100_MMA_F16BF16_SSISI_SI_fLi64ELi64ELNS4_4UMMA5MajorE0ELSO_0ELNSN_7ScaleInE0ELSP_0EEEEEENS4_6LayoutINS5_IJSC_SC_SC_EEENS5_IJNSA_ILi0EEESU_SU_EEEEENS5_IJNS4_10UnderscoreESX_SX_EEEEENS4_13SM90_TMA_LOADENS4_14ComposedLayoutINS4_7SwizzleILi2ELi4ELi3EEENS4_18smem_ptr_flag_bitsILi16EEENSS_INS5_IJNSA_ILi8EEESG_EEENS5_IJSG_SC_EEEEEEEvNS4_8identityENS4_23SM90_TMA_LOAD_MULTICASTES1A_vS1B_EENS_8epilogue10collective18CollectiveEpilogueINS1E_23Sm100TmaWarpSpecializedILi3ELi2ELi16ELb1ELb0EEEJSH_NS5_IJNSS_ISF_SC_EENSS_ISG_SC_EEEEESI_SJ_SI_SJ_NS1E_6fusion15FusionCallbacksIS1I_NS1M_17LinearCombinationISI_fSI_fLNS_15FloatRoundStyleE2EEESH_S1L_JEEENS4_5SM1004TMEM4LOAD26SM100_TMEM_LOAD_16dp256b4xES10_S1A_NS4_17SM75_U32x4_LDSM_NENS4_14SM90_TMA_STOREES1A_NS4_17SM90_U32x4_STSM_NENS4_39AutoVectorizingCopyWithAssumedAlignmentILi128EEEEEEvvEEEEvNT_6ParamsE) ;  /* 0xffffff8002887950 */ /* 0x000fea0003c3ffff */
        .weak           $__internal_1_$__cuda_sm10x_tcgen05_guardrail_trap_phase_invalid_during_alloc
        .type           $__internal_1_$__cuda_sm10x_tcgen05_guardrail_trap_phase_invalid_during_alloc,@function
        .size           $__internal_1_$__cuda_sm10x_tcgen05_guardrail_trap_phase_invalid_during_alloc,($__internal_2_$__cuda_sm10x_tcgen05_guardrail_trap_unallocated_columns_being_dealloced - $__internal_1_$__cuda_sm10x_tcgen05_guardrail_trap_phase_invalid_during_alloc)
$__internal_1_$__cuda_sm10x_tcgen05_guardrail_trap_phase_invalid_during_alloc:
[----:B------:R-:W-:Y:S05]  /*7de0*/  BPT.TRAP 0x1 ;  /* 0x000000040000795c */ /* 0x000fea0000300000 */
[----:B------:R-:W-:-:S04]  /*7df0*/  MOV R5, 0x0 ;  /* 0x0000000000057802 */ /* 0x000fc80000000f00 */
[----:B------:R-:W-:Y:S05]  /*7e00*/  RET.REL.NODEC R4 `(_ZN7cutlass13device_kernelINS_4gemm6kernel13GemmUniversalIN4cute5tupleIJiiiiEEENS1_10collective13CollectiveMmaINS1_35MainloopSm100TmaUmmaWarpSpecializedILi3ELi2ELi4ENS5_IJNS4_1CILi2EEENSA_ILi1EEESC_EEEEENS5_IJNSA_ILi64EEESF_NSA_ILi32EEEEEENS_10bfloat16_tENS5_IJlSC_lEEESI_SJ_NS4_8TiledMMAINS4_8MMA_AtomIJNS4_20SM100_MMA_F16BF16_SSISI_SI_fLi64ELi64ELNS4_4UMMA5MajorE0ELSO_0ELNSN_7ScaleInE0ELSP_0EEEEEENS4_6LayoutINS5_IJSC_SC_SC_EEENS5_IJNSA_ILi0EEESU_SU_EEEEENS5_IJNS4_10UnderscoreESX_SX_EEEEENS4_13SM90_TMA_LOADENS4_14ComposedLayoutINS4_7SwizzleILi2ELi4ELi3EEENS4_18smem_ptr_flag_bitsILi16EEENSS_INS5_IJNSA_ILi8EEESG_EEENS5_IJSG_SC_EEEEEEEvNS4_8identityENS4_23SM90_TMA_LOAD_MULTICASTES1A_vS1B_EENS_8epilogue10collective18CollectiveEpilogueINS1E_23Sm100TmaWarpSpecializedILi3ELi2ELi16ELb1ELb0EEEJSH_NS5_IJNSS_ISF_SC_EENSS_ISG_SC_EEEEESI_SJ_SI_SJ_NS1E_6fusion15FusionCallbacksIS1I_NS1M_17LinearCombinationISI_fSI_fLNS_15FloatRoundStyleE2EEESH_S1L_JEEENS4_5SM1004TMEM4LOAD26SM100_TMEM_LOAD_16dp256b4xES10_S1A_NS4_17SM75_U32x4_LDSM_NENS4_14SM90_TMA_STOREES1A_NS4_17SM90_U32x4_STSM_NENS4_39AutoVectorizingCopyWithAssumedAlignmentILi128EEEEEEvvEEEEvNT_6ParamsE) ;  /* 0xffffff80047c7950 */ /* 0x000fea0003c3ffff */
        .weak           $__internal_2_$__cuda_sm10x_tcgen05_guardrail_trap_unallocated_columns_being_dealloced
        .type           $__internal_2_$__cuda_sm10x_tcgen05_guardrail_trap_unallocated_columns_being_dealloced,@function
        .size           $__internal_2_$__cuda_sm10x_tcgen05_guardrail_trap_unallocated_columns_being_dealloced,(.L_x_158 - $__internal_2_$__cuda_sm10x_tcgen05_guardrail_trap_unallocated_columns_being_dealloced)
$__internal_2_$__cuda_sm10x_tcgen05_guardrail_trap_unallocated_columns_being_dealloced:
[----:B------:R-:W-:Y:S05]  /*7e10*/  BPT.TRAP 0x1 ;  /* 0x000000040000795c */ /* 0x000fea0000300000 */
[----:B------:R-:W-:-:S04]  /*7e20*/  HFMA2 R3, -RZ, RZ, 0, 0 ;  /* 0x00000000ff037431 */ /* 0x000fc800000001ff */
[----:B------:R-:W-:Y:S05]  /*7e30*/  RET.REL.NODEC R2 `(_ZN7cutlass13device_kernelINS_4gemm6kernel13GemmUniversalIN4cute5tupleIJiiiiEEENS1_10collective13CollectiveMmaINS1_35MainloopSm100TmaUmmaWarpSpecializedILi3ELi2ELi4ENS5_IJNS4_1CILi2EEENSA_ILi1EEESC_EEEEENS5_IJNSA_ILi64EEESF_NSA_ILi32EEEEEENS_10bfloat16_tENS5_IJlSC_lEEESI_SJ_NS4_8TiledMMAINS4_8MMA_AtomIJNS4_20SM100_MMA_F16BF16_SSISI_SI_fLi64ELi64ELNS4_4UMMA5MajorE0ELSO_0ELNSN_7ScaleInE0ELSP_0EEEEEENS4_6LayoutINS5_IJSC_SC_SC_EEENS5_IJNSA_ILi0EEESU_SU_EEEEENS5_IJNS4_10UnderscoreESX_SX_EEEEENS4_13SM90_TMA_LOADENS4_14ComposedLayoutINS4_7SwizzleILi2ELi4ELi3EEENS4_18smem_ptr_flag_bitsILi16EEENSS_INS5_IJNSA_ILi8EEESG_EEENS5_IJSG_SC_EEEEEEEvNS4_8identityENS4_23SM90_TMA_LOAD_MULTICASTES1A_vS1B_EENS_8epilogue10collective18CollectiveEpilogueINS1E_23Sm100TmaWarpSpecializedILi3ELi2ELi16ELb1ELb0EEEJSH_NS5_IJNSS_ISF_SC_EENSS_ISG_SC_EEEEESI_SJ_SI_SJ_NS1E_6fusion15FusionCallbacksIS1I_NS1M_17LinearCombinationISI_fSI_fLNS_15FloatRoundStyleE2EEESH_S1L_JEEENS4_5SM1004TMEM4LOAD26SM100_TMEM_LOAD_16dp256b4xES10_S1A_NS4_17SM75_U32x4_LDSM_NENS4_14SM90_TMA_STOREES1A_NS4_17SM90_U32x4_STSM_NENS4_39AutoVectorizingCopyWithAssumedAlignmentILi128EEEEEEvvEEEEvNT_6ParamsE) ;  /* 0xffffff8002707950 */ /* 0x000fea0003c3ffff */
.L_x_157:
[----:B------:R-:W-:-:S00]  /*7e40*/  BRA `(.L_x_157) ;  /* 0xfffffffc00fc7947 */ /* 0x000fc0000383ffff */
[----:B------:R-:W-:-:S00]  /*7e50*/  NOP ;  /* 0x0000000000007918 */ /* 0x000fc00000000000 */
        /* <DEDUP_REMOVED lines=10> */
.L_x_158:


//--------------------- .nv.global.init           --------------------------
	.section	.nv.global.init,"aw",@progbits
.nv.global.init:
	.type		$str$27,@object
	.size		$str$27,($str$28 - $str$27)
$str$27:
        /*0000*/ 	.byte	0x28, 0x61, 0x64, 0x64, 0x72, 0x65, 0x73, 0x73, 0x20, 0x26, 0x20, 0x6d, 0x61, 0x73, 0x6b, 0x29
        /*0010*/ 	.byte	0x20, 0x3d, 0x3d, 0x20, 0x30, 0x00
	.type		$str$28,@object
	.size		$str$28,($str$26 - $str$28)
$str$28:
        /*0016*/ 	.byte	0x2f, 0x74, 0x6d, 0x70, 0x2f, 0x63, 0x75, 0x74, 0x6c, 0x61, 0x73, 0x73, 0x5f, 0x73, 0x77, 0x65
        /*0026*/ 	.byte	0x65, 0x70, 0x5f, 0x73, 0x72, 0x63, 0x2f, 0x69, 0x6e, 0x63, 0x6c, 0x75, 0x64, 0x65, 0x2f, 0x63
        /*0036*/ 	.byte	0x75, 0x74, 0x65, 0x2f, 0x70, 0x6f, 0x69, 0x6e, 0x74, 0x65, 0x72, 0x5f, 0x66, 0x6c, 0x61, 0x67
        /*0046*/ 	.byte	0x67, 0x65, 0x64, 0x2e, 0x68, 0x70, 0x70, 0x00
	.type		$str$26,@object
	.size		$str$26,($str$25 - $str$26)
$str$26:
        /*004e*/ 	.byte	0x2f, 0x74, 0x6d, 0x70, 0x2f, 0x63, 0x75, 0x74, 0x6c, 0x61, 0x73, 0x73, 0x5f, 0x73, 0x77, 0x65
        /*005e*/ 	.byte	0x65, 0x70, 0x5f, 0x73, 0x72, 0x63, 0x2f, 0x69, 0x6e, 0x63, 0x6c, 0x75, 0x64, 0x65, 0x2f, 0x63
        /*006e*/ 	.byte	0x75, 0x74, 0x65, 0x2f, 0x61, 0x74, 0x6f, 0x6d, 0x2f, 0x63, 0x6f, 0x70, 0x79, 0x5f, 0x74, 0x72
        /*007e*/ 	.byte	0x61, 0x69, 0x74, 0x73, 0x5f, 0x73, 0x6d, 0x31, 0x30, 0x30, 0x2e, 0x68, 0x70, 0x70, 0x00
	.type		$str$25,@object
	.size		$str$25,(__unnamed_1 - $str$25)
$str$25:
        /*008d*/ 	.byte	0x28, 0x28, 0x75, 0x69, 0x6e, 0x74, 0x33, 0x32, 0x5f, 0x74, 0x28, 0x74, 0x68, 0x72, 0x65, 0x61
        /*009d*/ 	.byte	0x64, 0x49, 0x64, 0x78, 0x2e, 0x78, 0x29, 0x20, 0x2f, 0x20, 0x33, 0x32, 0x29, 0x20, 0x25, 0x20
        /*00ad*/ 	.byte	0x34, 0x29, 0x20, 0x3d, 0x3d, 0x20, 0x28, 0x28, 0x28, 0x74, 0x6d, 0x65, 0x6d, 0x5f, 0x61, 0x64
        /*00bd*/ 	.byte	0x64, 0x72, 0x20, 0x3e, 0x3e, 0x20, 0x31, 0x36, 0x29, 0x20, 0x2f, 0x20, 0x33, 0x32, 0x29, 0x20
        /*00cd*/ 	.byte	0x25, 0x20, 0x34, 0x29, 0x00
	.type		__unnamed_1,@object
	.size		__unnamed_1,(__unnamed_2 - __unnamed_1)
__unnamed_1:
        /*00d2*/ 	.byte	0x61, 0x75, 0x74, 0x6f, 0x20, 0x63, 0x75, 0x74, 0x65, 0x3a, 0x3a, 0x61, 0x73, 0x5f, 0x70, 0x6f
        /* <DEDUP_REMOVED lines=24> */
        /*0262*/ 	.byte	0x30, 0x34, 0x38, 0x3e, 0x3e, 0x3e, 0x3e, 0x5d, 0x00
	.type		__unnamed_2,@object
	.size		__unnamed_2,(.L_2 - __unnamed_2)
__unnamed_2:
        /* <DEDUP_REMOVED lines=45> */
        /*053b*/ 	.byte	0x3e, 0x3e, 0x3e, 0x5d, 0x00
.L_2:


//--------------------- .nv.shared._ZN7cutlass13device_kernelINS_4gemm6kernel13GemmUniversalIN4cute5tupleIJiiiiEEENS1_10collective13CollectiveMmaINS1_35MainloopSm100TmaUmmaWarpSpecializedILi3ELi2ELi4ENS5_IJNS4_1CILi2EEENSA_ILi1EEESC_EEEEENS5_IJNSA_ILi64EEESF_NSA_ILi32EEEEEENS_10bfloat16_tENS5_IJlSC_lEEESI_SJ_NS4_8TiledMMAINS4_8MMA_AtomIJNS4_20SM100_MMA_F16BF16_SSISI_SI_fLi64ELi64ELNS4_4UMMA5MajorE0ELSO_0ELNSN_7ScaleInE0ELSP_0EEEEEENS4_6LayoutINS5_IJSC_SC_SC_EEENS5_IJNSA_ILi0EEESU_SU_EEEEENS5_IJNS4_10UnderscoreESX_SX_EEEEENS4_13SM90_TMA_LOADENS4_14ComposedLayoutINS4_7SwizzleILi2ELi4ELi3EEENS4_18smem_ptr_flag_bitsILi16EEENSS_INS5_IJNSA_ILi8EEESG_EEENS5_IJSG_SC_EEEEEEEvNS4_8identityENS4_23SM90_TMA_LOAD_MULTICASTES1A_vS1B_EENS_8epilogue10collective18CollectiveEpilogueINS1E_23Sm100TmaWarpSpecializedILi3ELi2ELi16ELb1ELb0EEEJSH_NS5_IJNSS_ISF_SC_EENSS_ISG_SC_EEEEESI_SJ_SI_SJ_NS1E_6fusion15FusionCallbacksIS1I_NS1M_17LinearCombinationISI_fSI_fLNS_15FloatRoundStyleE2EEESH_S1L_JEEENS4_5SM1004TMEM4LOAD26SM100_TMEM_LOAD_16dp256b4xES10_S1A_NS4_17SM75_U32x4_LDSM_NENS4_14SM90_TMA_STOREES1A_NS4_17SM90_U32x4_STSM_NENS4_39AutoVectorizingCopyWithAssumedAlignmentILi128EEEEEEvvEEEEvNT_6ParamsE --------------------------
	.section	.nv.shared._ZN7cutlass13device_kernelINS_4gemm6kernel13GemmUniversalIN4cute5tupleIJiiiiEEENS1_10collective13CollectiveMmaINS1_35MainloopSm100TmaUmmaWarpSpecializedILi3ELi2ELi4ENS5_IJNS4_1CILi2EEENSA_ILi1EEESC_EEEEENS5_IJNSA_ILi64EEESF_NSA_ILi32EEEEEENS_10bfloat16_tENS5_IJlSC_lEEESI_SJ_NS4_8TiledMMAINS4_8MMA_AtomIJNS4_20SM100_MMA_F16BF16_SSISI_SI_fLi64ELi64ELNS4_4UMMA5MajorE0ELSO_0ELNSN_7ScaleInE0ELSP_0EEEEEENS4_6LayoutINS5_IJSC_SC_SC_EEENS5_IJNSA_ILi0EEESU_SU_EEEEENS5_IJNS4_10UnderscoreESX_SX_EEEEENS4_13SM90_TMA_LOADENS4_14ComposedLayoutINS4_7SwizzleILi2ELi4ELi3EEENS4_18smem_ptr_flag_bitsILi16EEENSS_INS5_IJNSA_ILi8EEESG_EEENS5_IJSG_SC_EEEEEEEvNS4_8identityENS4_23SM90_TMA_LOAD_MULTICASTES1A_vS1B_EENS_8epilogue10collective18CollectiveEpilogueINS1E_23Sm100TmaWarpSpecializedILi3ELi2ELi16ELb1ELb0EEEJSH_NS5_IJNSS_ISF_SC_EENSS_ISG_SC_EEEEESI_SJ_SI_SJ_NS1E_6fusion15FusionCallbacksIS1I_NS1M_17LinearCombinationISI_fSI_fLNS_15FloatRoundStyleE2EEESH_S1L_JEEENS4_5SM1004TMEM4LOAD26SM100_TMEM_LOAD_16dp256b4xES10_S1A_NS4_17SM75_U32x4_LDSM_NENS4_14SM90_TMA_STOREES1A_NS4_17SM90_U32x4_STSM_NENS4_39AutoVectorizingCopyWithAssumedAlignmentILi128EEEEEEvvEEEEvNT_6ParamsE,"aw",@nobits
	.sectionflags	@""
	.align	16
	.zero		1024


//--------------------- .nv.shared.reserved.0     --------------------------
	.section	.nv.shared.reserved.0,"aw",@nobits
	.weak		__nv_reservedSMEM_offset_0_alias
	.size		__nv_reservedSMEM_offset_0_alias, 0, 64
	.other		__nv_reservedSMEM_offset_0_alias,@"STO_CUDA_RESERVED_SHARED STV_DEFAULT"
__nv_reservedSMEM_offset_0_alias:
	.zero		0
.nv.shared.reserved.0:
	.zero		64
	.weak		__nv_reservedSMEM_tcgen05_partition
	.type		__nv_reservedSMEM_tcgen05_partition,@object
	.size		__nv_reservedSMEM_tcgen05_partition,(.L_0 - __nv_reservedSMEM_tcgen05_partition)
__nv_reservedSMEM_tcgen05_partition:
	.zero		32
.L_0:


//--------------------- .nv.global                --------------------------
	.section	.nv.global,"aw",@nobits
.nv.global:
	.type		_ZN39_INTERNAL_93fd6638_4_k_cu_72c9cdc2_71914cute1_E,@object
	.size		_ZN39_INTERNAL_93fd6638_4_k_cu_72c9cdc2_71914cute1_E,(_ZN39_INTERNAL_93fd6638_4_k_cu_72c9cdc2_71914cuda3std3__45__cpo6cbeginE - _ZN39_INTERNAL_93fd6638_4_k_cu_72c9cdc2_71914cute1_E)
_ZN39_INTERNAL_93fd6638_4_k_cu_72c9cdc2_71914cute1_E:
	.zero		1
	.type		_ZN39_INTERNAL_93fd6638_4_k_cu_72c9cdc2_71914cuda3std3__45__cpo6cbeginE,@object
	.size		_ZN39_INTERNAL_93fd6638_4_k_cu_72c9cdc2_71914cuda3std3__45__cpo6cbeginE,(_ZN39_INTERNAL_93fd6638_4_k_cu_72c9cdc2_71914cuda3std3__48in_placeE - _ZN39_INTERNAL_93fd6638_4_k_cu_72c9cdc2_71914cuda3std3__45__cpo6cbeginE)
_ZN39_INTERNAL_93fd6638_4_k_cu_72c9cdc2_71914cuda3std3__45__cpo6cbeginE:
	.zero		1
	.type		_ZN39_INTERNAL_93fd6638_4_k_cu_72c9cdc2_71914cuda3std3__48in_placeE,@object
	.size		_ZN39_INTERNAL_93fd6638_4_k_cu_72c9cdc2_71914cuda3std3__48in_placeE,(_ZN39_INTERNAL_93fd6638_4_k_cu_72c9cdc2_71914cuda3std6ranges3__45__cpo9iter_moveE - _ZN39_INTERNAL_93fd6638_4_k_cu_72c9cdc2_71914cuda3std3__48in_placeE)
_ZN39_INTERNAL_93fd6638_4_k_cu_72c9cdc2_71914cuda3std3__48in_placeE:
	.zero		1
	.type		_ZN39_INTERNAL_93fd6638_4_k_cu_72c9cdc2_71914cuda3std6ranges3__45__cpo9iter_moveE,@object
	.size		_ZN39_INTERNAL_93fd6638_4_k_cu_72c9cdc2_71914cuda3std6ranges3__45__cpo9iter_moveE,(_ZN39_INTERNAL_93fd6638_4_k_cu_72c9cdc2_71914cuda3std3__45__cpo5beginE - _ZN39_INTERNAL_93fd6638_4_k_cu_72c9cdc2_71914cuda3std6ranges3__45__cpo9iter_moveE)
_ZN39_INTERNAL_93fd6638_4_k_cu_72c9cdc2_71914cuda3std6ranges3__45__cpo9iter_moveE:
	.zero		1
	.type		_ZN39_INTERNAL_93fd6638_4_k_cu_72c9cdc2_71914cuda3std3__45__cpo5beginE,@object
	.size		_ZN39_INTERNAL_93fd6638_4_k_cu_72c9cdc2_71914cuda3std3__45__cpo5beginE,(_ZN39_INTERNAL_93fd6638_4_k_cu_72c9cdc2_71914cuda3std3__441_GLOBAL__N__93fd6638_4_k_cu_72c9cdc2_71916ignoreE - _ZN39_INTERNAL_93fd6638_4_k_cu_72c9cdc2_71914cuda3std3__45__cpo5beginE)
_ZN39_INTERNAL_93fd6638_4_k_cu_72c9cdc2_71914cuda3std3__45__cpo5beginE:
	.zero		1
	.type		_ZN39_INTERNAL_93fd6638_4_k_cu_72c9cdc2_71914cuda3std3__441_GLOBAL__N__93fd6638_4_k_cu_72c9cdc2_71916ignoreE,@object
	.size		_ZN39_INTERNAL_93fd6638_4_k_cu_72c9cdc2_71914cuda3std3__441_GLOBAL__N__93fd6638_4_k_cu_72c9cdc2_71916ignoreE,(_ZN39_INTERNAL_93fd6638_4_k_cu_72c9cdc2_71914cute7productE - _ZN39_INTERNAL_93fd6638_4_k_cu_72c9cdc2_71914cuda3std3__441_GLOBAL__N__93fd6638_4_k_cu_72c9cdc2_71916ignoreE)
_ZN39_INTERNAL_93fd6638_4_k_cu_72c9cdc2_71914cuda3std3__441_GLOBAL__N__93fd6638_4_k_cu_72c9cdc2_71916ignoreE:
	.zero		1
	.type		_ZN39_INTERNAL_93fd6638_4_k_cu_72c9cdc2_71914cute7productE,@object
	.size		_ZN39_INTERNAL_93fd6638_4_k_cu_72c9cdc2_71914cute7productE,(_ZN39_INTERNAL_93fd6638_4_k_cu_72c9cdc2_71914cuda3std3__45__cpo3endE - _ZN39_INTERNAL_93fd6638_4_k_cu_72c9cdc2_71914cute7productE)
_ZN39_INTERNAL_93fd6638_4_k_cu_72c9cdc2_71914cute7productE:
	.zero		1
	.type		_ZN39_INTERNAL_93fd6638_4_k_cu_72c9cdc2_71914cuda3std3__45__cpo3endE,@object
	.size		_ZN39_INTERNAL_93fd6638_4_k_cu_72c9cdc2_71914cuda3std3__45__cpo3endE,(_ZN39_INTERNAL_93fd6638_4_k_cu_72c9cdc2_71914cuda3std3__419piecewise_constructE - _ZN39_INTERNAL_93fd6638_4_k_cu_72c9cdc2_71914cuda3std3__45__cpo3endE)
_ZN39_INTERNAL_93fd6638_4_k_cu_72c9cdc2_71914cuda3std3__45__cpo3endE:
	.zero		1
	.type		_ZN39_INTERNAL_93fd6638_4_k_cu_72c9cdc2_71914cuda3std3__419piecewise_constructE,@object
	.size		_ZN39_INTERNAL_93fd6638_4_k_cu_72c9cdc2_71914cuda3std3__419piecewise_constructE,(_ZN39_INTERNAL_93fd6638_4_k_cu_72c9cdc2_71914cuda3std3__45__cpo4cendE - _ZN39_INTERNAL_93fd6638_4_k_cu_72c9cdc2_71914cuda3std3__419piecewise_constructE)
_ZN39_INTERNAL_93fd6638_4_k_cu_72c9cdc2_71914cuda3std3__419piecewise_constructE:
	.zero		1
	.type		_ZN39_INTERNAL_93fd6638_4_k_cu_72c9cdc2_71914cuda3std3__45__cpo4cendE,@object
	.size		_ZN39_INTERNAL_93fd6638_4_k_cu_72c9cdc2_71914cuda3std3__45__cpo4cendE,(_ZN39_INTERNAL_93fd6638_4_k_cu_72c9cdc2_71914cuda3std6ranges3__45__cpo4swapE - _ZN39_INTERNAL_93fd6638_4_k_cu_72c9cdc2_71914cuda3std3__45__cpo4cendE)
_ZN39_INTERNAL_93fd6638_4_k_cu_72c9cdc2_71914cuda3std3__45__cpo4cendE:
	.zero		1
	.type		_ZN39_INTERNAL_93fd6638_4_k_cu_72c9cdc2_71914cuda3std6ranges3__45__cpo4swapE,@object
	.size		_ZN39_INTERNAL_93fd6638_4_k_cu_72c9cdc2_71914cuda3std6ranges3__45__cpo4swapE,(.L_10 - _ZN39_INTERNAL_93fd6638_4_k_cu_72c9cdc2_71914cuda3std6ranges3__45__cpo4swapE)
_ZN39_INTERNAL_93fd6638_4_k_cu_72c9cdc2_71914cuda3std6ranges3__45__cpo4swapE:
	.zero		1
.L_10:


//--------------------- .nv.constant0._ZN7cutlass13device_kernelINS_4gemm6kernel13GemmUniversalIN4cute5tupleIJiiiiEEENS1_10collective13CollectiveMmaINS1_35MainloopSm100TmaUmmaWarpSpecializedILi3ELi2ELi4ENS5_IJNS4_1CILi2EEENSA_ILi1EEESC_EEEEENS5_IJNSA_ILi64EEESF_NSA_ILi32EEEEEENS_10bfloat16_tENS5_IJlSC_lEEESI_SJ_NS4_8TiledMMAINS4_8MMA_AtomIJNS4_20SM100_MMA_F16BF16_SSISI_SI_fLi64ELi64ELNS4_4UMMA5MajorE0ELSO_0ELNSN_7ScaleInE0ELSP_0EEEEEENS4_6LayoutINS5_IJSC_SC_SC_EEENS5_IJNSA_ILi0EEESU_SU_EEEEENS5_IJNS4_10UnderscoreESX_SX_EEEEENS4_13SM90_TMA_LOADENS4_14ComposedLayoutINS4_7SwizzleILi2ELi4ELi3EEENS4_18smem_ptr_flag_bitsILi16EEENSS_INS5_IJNSA_ILi8EEESG_EEENS5_IJSG_SC_EEEEEEEvNS4_8identityENS4_23SM90_TMA_LOAD_MULTICASTES1A_vS1B_EENS_8epilogue10collective18CollectiveEpilogueINS1E_23Sm100TmaWarpSpecializedILi3ELi2ELi16ELb1ELb0EEEJSH_NS5_IJNSS_ISF_SC_EENSS_ISG_SC_EEEEESI_SJ_SI_SJ_NS1E_6fusion15FusionCallbacksIS1I_NS1M_17LinearCombinationISI_fSI_fLNS_15FloatRoundStyleE2EEESH_S1L_JEEENS4_5SM1004TMEM4LOAD26SM100_TMEM_LOAD_16dp256b4xES10_S1A_NS4_17SM75_U32x4_LDSM_NENS4_14SM90_TMA_STOREES1A_NS4_17SM90_U32x4_STSM_NENS4_39AutoVectorizingCopyWithAssumedAlignmentILi128EEEEEEvvEEEEvNT_6ParamsE --------------------------
	.section	.nv.constant0._ZN7cutlass13device_kernelINS_4gemm6kernel13GemmUniversalIN4cute5tupleIJiiiiEEENS1_10collective13CollectiveMmaINS1_35MainloopSm100TmaUmmaWarpSpecializedILi3ELi2ELi4ENS5_IJNS4_1CILi2EEENSA_ILi1EEESC_EEEEENS5_IJNSA_ILi64EEESF_NSA_ILi32EEEEEENS_10bfloat16_tENS5_IJlSC_lEEESI_SJ_NS4_8TiledMMAINS4_8MMA_AtomIJNS4_20SM100_MMA_F16BF16_SSISI_SI_fLi64ELi64ELNS4_4UMMA5MajorE0ELSO_0ELNSN_7ScaleInE0ELSP_0EEEEEENS4_6LayoutINS5_IJSC_SC_SC_EEENS5_IJNSA_ILi0EEESU_SU_EEEEENS5_IJNS4_10UnderscoreESX_SX_EEEEENS4_13SM90_TMA_LOADENS4_14ComposedLayoutINS4_7SwizzleILi2ELi4ELi3EEENS4_18smem_ptr_flag_bitsILi16EEENSS_INS5_IJNSA_ILi8EEESG_EEENS5_IJSG_SC_EEEEEEEvNS4_8identityENS4_23SM90_TMA_LOAD_MULTICASTES1A_vS1B_EENS_8epilogue10collective18CollectiveEpilogueINS1E_23Sm100TmaWarpSpecializedILi3ELi2ELi16ELb1ELb0EEEJSH_NS5_IJNSS_ISF_SC_EENSS_ISG_SC_EEEEESI_SJ_SI_SJ_NS1E_6fusion15FusionCallbacksIS1I_NS1M_17LinearCombinationISI_fSI_fLNS_15FloatRoundStyleE2EEESH_S1L_JEEENS4_5SM1004TMEM4LOAD26SM100_TMEM_LOAD_16dp256b4xES10_S1A_NS4_17SM75_U32x4_LDSM_NENS4_14SM90_TMA_STOREES1A_NS4_17SM90_U32x4_STSM_NENS4_39AutoVectorizingCopyWithAssumedAlignmentILi128EEEEEEvvEEEEvNT_6ParamsE,"a",@progbits
	.sectionflags	@""
	.align	4
.nv.constant0._ZN7cutlass13device_kernelINS_4gemm6kernel13GemmUniversalIN4cute5tupleIJiiiiEEENS1_10collective13CollectiveMmaINS1_35MainloopSm100TmaUmmaWarpSpecializedILi3ELi2ELi4ENS5_IJNS4_1CILi2EEENSA_ILi1EEESC_EEEEENS5_IJNSA_ILi64EEESF_NSA_ILi32EEEEEENS_10bfloat16_tENS5_IJlSC_lEEESI_SJ_NS4_8TiledMMAINS4_8MMA_AtomIJNS4_20SM100_MMA_F16BF16_SSISI_SI_fLi64ELi64ELNS4_4UMMA5MajorE0ELSO_0ELNSN_7ScaleInE0ELSP_0EEEEEENS4_6LayoutINS5_IJSC_SC_SC_EEENS5_IJNSA_ILi0EEESU_SU_EEEEENS5_IJNS4_10UnderscoreESX_SX_EEEEENS4_13SM90_TMA_LOADENS4_14ComposedLayoutINS4_7SwizzleILi2ELi4ELi3EEENS4_18smem_ptr_flag_bitsILi16EEENSS_INS5_IJNSA_ILi8EEESG_EEENS5_IJSG_SC_EEEEEEEvNS4_8identityENS4_23SM90_TMA_LOAD_MULTICASTES1A_vS1B_EENS_8epilogue10collective18CollectiveEpilogueINS1E_23Sm100TmaWarpSpecializedILi3ELi2ELi16ELb1ELb0EEEJSH_NS5_IJNSS_ISF_SC_EENSS_ISG_SC_EEEEESI_SJ_SI_SJ_NS1E_6fusion15FusionCallbacksIS1I_NS1M_17LinearCombinationISI_fSI_fLNS_15FloatRoundStyleE2EEESH_S1L_JEEENS4_5SM1004TMEM4LOAD26SM100_TMEM_LOAD_16dp256b4xES10_S1A_NS4_17SM75_U32x4_LDSM_NENS4_14SM90_TMA_STOREES1A_NS4_17SM90_U32x4_STSM_NENS4_39AutoVectorizingCopyWithAssumedAlignmentILi128EEEEEEvvEEEEvNT_6ParamsE:
	.zero		2944


//--------------------- SYMBOLS --------------------------

	.type		.nv.reservedSmem.offset0,@object
	.size		.nv.reservedSmem.offset0,0x4
	.type		.nv.reservedSmem.cap,@object
	.size		.nv.reservedSmem.cap,0x4
	.type		__assertfail,@function
